//
// Generated by NVIDIA NVVM Compiler
//
// Compiler Build ID: CL-36424714
// Cuda compilation tools, release 13.0, V13.0.88
// Based on NVVM 20.0.0
//

.version 9.0
.target sm_100
.address_size 64

	// .globl	_Z25online_big_softmax_kernelPKfPfi
// _ZZ25online_big_softmax_kernelPKfPfiE4smem has been demoted

.visible .entry _Z25online_big_softmax_kernelPKfPfi(
	.param .u64 .ptr .align 1 _Z25online_big_softmax_kernelPKfPfi_param_0,
	.param .u64 .ptr .align 1 _Z25online_big_softmax_kernelPKfPfi_param_1,
	.param .u32 _Z25online_big_softmax_kernelPKfPfi_param_2
)
{
	.reg .pred 	%p<47>;
	.reg .b32 	%r<92>;
	.reg .b32 	%f<308>;
	.reg .b64 	%rd<36>;
	// demoted variable
	.shared .align 8 .b8 _ZZ25online_big_softmax_kernelPKfPfiE4smem[256];
	ld.param.u64 	%rd18, [_Z25online_big_softmax_kernelPKfPfi_param_0];
	ld.param.u64 	%rd19, [_Z25online_big_softmax_kernelPKfPfi_param_1];
	ld.param.u32 	%r23, [_Z25online_big_softmax_kernelPKfPfi_param_2];
	cvta.to.global.u64 	%rd1, %rd19;
	cvta.to.global.u64 	%rd2, %rd18;
	mov.u32 	%r91, %tid.x;
	setp.ge.s32 	%p1, %r91, %r23;
	mov.f32 	%f307, 0fFF7FFFFF;
	mov.f32 	%f306, 0f00000000;
	@%p1 bra 	$L__BB0_12;
	not.b32 	%r24, %r91;
	add.s32 	%r2, %r23, %r24;
	shr.u32 	%r25, %r2, 10;
	add.s32 	%r3, %r25, 1;
	and.b32  	%r4, %r3, 7;
	setp.lt.u32 	%p2, %r2, 7168;
	mov.f32 	%f306, 0f00000000;
	mov.f32 	%f307, 0fFF7FFFFF;
	mov.u32 	%r88, %r91;
	@%p2 bra 	$L__BB0_4;
	and.b32  	%r26, %r3, 8388600;
	neg.s32 	%r87, %r26;
	mul.wide.u32 	%rd20, %r91, 4;
	add.s64 	%rd21, %rd20, %rd2;
	add.s64 	%rd31, %rd21, 16384;
	mov.f32 	%f306, 0f00000000;
	mov.f32 	%f307, 0fFF7FFFFF;
	mov.u32 	%r88, %r91;
$L__BB0_3:
	.pragma "nounroll";
	ld.global.nc.f32 	%f38, [%rd31+-16384];
	max.f32 	%f39, %f307, %f38;
	sub.f32 	%f40, %f307, %f39;
	mul.f32 	%f41, %f40, 0f3FB8AA3B;
	ex2.approx.f32 	%f42, %f41;
	sub.f32 	%f43, %f38, %f39;
	mul.f32 	%f44, %f43, 0f3FB8AA3B;
	ex2.approx.f32 	%f45, %f44;
	fma.rn.f32 	%f46, %f306, %f42, %f45;
	ld.global.nc.f32 	%f47, [%rd31+-12288];
	max.f32 	%f48, %f39, %f47;
	sub.f32 	%f49, %f39, %f48;
	mul.f32 	%f50, %f49, 0f3FB8AA3B;
	ex2.approx.f32 	%f51, %f50;
	sub.f32 	%f52, %f47, %f48;
	mul.f32 	%f53, %f52, 0f3FB8AA3B;
	ex2.approx.f32 	%f54, %f53;
	fma.rn.f32 	%f55, %f46, %f51, %f54;
	ld.global.nc.f32 	%f56, [%rd31+-8192];
	max.f32 	%f57, %f48, %f56;
	sub.f32 	%f58, %f48, %f57;
	mul.f32 	%f59, %f58, 0f3FB8AA3B;
	ex2.approx.f32 	%f60, %f59;
	sub.f32 	%f61, %f56, %f57;
	mul.f32 	%f62, %f61, 0f3FB8AA3B;
	ex2.approx.f32 	%f63, %f62;
	fma.rn.f32 	%f64, %f55, %f60, %f63;
	ld.global.nc.f32 	%f65, [%rd31+-4096];
	max.f32 	%f66, %f57, %f65;
	sub.f32 	%f67, %f57, %f66;
	mul.f32 	%f68, %f67, 0f3FB8AA3B;
	ex2.approx.f32 	%f69, %f68;
	sub.f32 	%f70, %f65, %f66;
	mul.f32 	%f71, %f70, 0f3FB8AA3B;
	ex2.approx.f32 	%f72, %f71;
	fma.rn.f32 	%f73, %f64, %f69, %f72;
	ld.global.nc.f32 	%f74, [%rd31];
	max.f32 	%f75, %f66, %f74;
	sub.f32 	%f76, %f66, %f75;
	mul.f32 	%f77, %f76, 0f3FB8AA3B;
	ex2.approx.f32 	%f78, %f77;
	sub.f32 	%f79, %f74, %f75;
	mul.f32 	%f80, %f79, 0f3FB8AA3B;
	ex2.approx.f32 	%f81, %f80;
	fma.rn.f32 	%f82, %f73, %f78, %f81;
	ld.global.nc.f32 	%f83, [%rd31+4096];
	max.f32 	%f84, %f75, %f83;
	sub.f32 	%f85, %f75, %f84;
	mul.f32 	%f86, %f85, 0f3FB8AA3B;
	ex2.approx.f32 	%f87, %f86;
	sub.f32 	%f88, %f83, %f84;
	mul.f32 	%f89, %f88, 0f3FB8AA3B;
	ex2.approx.f32 	%f90, %f89;
	fma.rn.f32 	%f91, %f82, %f87, %f90;
	ld.global.nc.f32 	%f92, [%rd31+8192];
	max.f32 	%f93, %f84, %f92;
	sub.f32 	%f94, %f84, %f93;
	mul.f32 	%f95, %f94, 0f3FB8AA3B;
	ex2.approx.f32 	%f96, %f95;
	sub.f32 	%f97, %f92, %f93;
	mul.f32 	%f98, %f97, 0f3FB8AA3B;
	ex2.approx.f32 	%f99, %f98;
	fma.rn.f32 	%f100, %f91, %f96, %f99;
	ld.global.nc.f32 	%f101, [%rd31+12288];
	max.f32 	%f307, %f93, %f101;
	sub.f32 	%f102, %f93, %f307;
	mul.f32 	%f103, %f102, 0f3FB8AA3B;
	ex2.approx.f32 	%f104, %f103;
	sub.f32 	%f105, %f101, %f307;
	mul.f32 	%f106, %f105, 0f3FB8AA3B;
	ex2.approx.f32 	%f107, %f106;
	fma.rn.f32 	%f306, %f100, %f104, %f107;
	add.s32 	%r88, %r88, 8192;
	add.s32 	%r87, %r87, 8;
	add.s64 	%rd31, %rd31, 32768;
	setp.eq.s32 	%p3, %r87, 0;
	@%p3 bra 	$L__BB0_4;
	bra.uni 	$L__BB0_3;
$L__BB0_4:
	setp.eq.s32 	%p4, %r4, 0;
	@%p4 bra 	$L__BB0_12;
	setp.lt.u32 	%p5, %r4, 4;
	@%p5 bra 	$L__BB0_7;
	mul.wide.u32 	%rd22, %r88, 4;
	add.s64 	%rd23, %rd2, %rd22;
	ld.global.nc.f32 	%f109, [%rd23];
	max.f32 	%f110, %f307, %f109;
	sub.f32 	%f111, %f307, %f110;
	mul.f32 	%f112, %f111, 0f3FB8AA3B;
	ex2.approx.f32 	%f113, %f112;
	sub.f32 	%f114, %f109, %f110;
	mul.f32 	%f115, %f114, 0f3FB8AA3B;
	ex2.approx.f32 	%f116, %f115;
	fma.rn.f32 	%f117, %f306, %f113, %f116;
	ld.global.nc.f32 	%f118, [%rd23+4096];
	max.f32 	%f119, %f110, %f118;
	sub.f32 	%f120, %f110, %f119;
	mul.f32 	%f121, %f120, 0f3FB8AA3B;
	ex2.approx.f32 	%f122, %f121;
	sub.f32 	%f123, %f118, %f119;
	mul.f32 	%f124, %f123, 0f3FB8AA3B;
	ex2.approx.f32 	%f125, %f124;
	fma.rn.f32 	%f126, %f117, %f122, %f125;
	ld.global.nc.f32 	%f127, [%rd23+8192];
	max.f32 	%f128, %f119, %f127;
	sub.f32 	%f129, %f119, %f128;
	mul.f32 	%f130, %f129, 0f3FB8AA3B;
	ex2.approx.f32 	%f131, %f130;
	sub.f32 	%f132, %f127, %f128;
	mul.f32 	%f133, %f132, 0f3FB8AA3B;
	ex2.approx.f32 	%f134, %f133;
	fma.rn.f32 	%f135, %f126, %f131, %f134;
	ld.global.nc.f32 	%f136, [%rd23+12288];
	max.f32 	%f307, %f128, %f136;
	sub.f32 	%f137, %f128, %f307;
	mul.f32 	%f138, %f137, 0f3FB8AA3B;
	ex2.approx.f32 	%f139, %f138;
	sub.f32 	%f140, %f136, %f307;
	mul.f32 	%f141, %f140, 0f3FB8AA3B;
	ex2.approx.f32 	%f142, %f141;
	fma.rn.f32 	%f306, %f135, %f139, %f142;
	add.s32 	%r88, %r88, 4096;
$L__BB0_7:
	and.b32  	%r27, %r3, 3;
	setp.eq.s32 	%p6, %r27, 0;
	@%p6 bra 	$L__BB0_12;
	setp.eq.s32 	%p7, %r27, 1;
	@%p7 bra 	$L__BB0_10;
	mul.wide.u32 	%rd24, %r88, 4;
	add.s64 	%rd25, %rd2, %rd24;
	ld.global.nc.f32 	%f144, [%rd25];
	max.f32 	%f145, %f307, %f144;
	sub.f32 	%f146, %f307, %f145;
	mul.f32 	%f147, %f146, 0f3FB8AA3B;
	ex2.approx.f32 	%f148, %f147;
	sub.f32 	%f149, %f144, %f145;
	mul.f32 	%f150, %f149, 0f3FB8AA3B;
	ex2.approx.f32 	%f151, %f150;
	fma.rn.f32 	%f152, %f306, %f148, %f151;
	ld.global.nc.f32 	%f153, [%rd25+4096];
	max.f32 	%f307, %f145, %f153;
	sub.f32 	%f154, %f145, %f307;
	mul.f32 	%f155, %f154, 0f3FB8AA3B;
	ex2.approx.f32 	%f156, %f155;
	sub.f32 	%f157, %f153, %f307;
	mul.f32 	%f158, %f157, 0f3FB8AA3B;
	ex2.approx.f32 	%f159, %f158;
	fma.rn.f32 	%f306, %f152, %f156, %f159;
	add.s32 	%r88, %r88, 2048;
$L__BB0_10:
	and.b32  	%r28, %r2, 1024;
	setp.ne.s32 	%p8, %r28, 0;
	@%p8 bra 	$L__BB0_12;
	mul.wide.u32 	%rd26, %r88, 4;
	add.s64 	%rd27, %rd2, %rd26;
	ld.global.nc.f32 	%f160, [%rd27];
	max.f32 	%f17, %f307, %f160;
	sub.f32 	%f161, %f307, %f17;
	mul.f32 	%f162, %f161, 0f3FB8AA3B;
	ex2.approx.f32 	%f163, %f162;
	sub.f32 	%f164, %f160, %f17;
	mul.f32 	%f165, %f164, 0f3FB8AA3B;
	ex2.approx.f32 	%f166, %f165;
	fma.rn.f32 	%f306, %f306, %f163, %f166;
	mov.f32 	%f307, %f17;
$L__BB0_12:
	mov.b32 	%r29, %f307;
	shfl.sync.bfly.b32	%r30|%p9, %r29, 16, 31, -1;
	mov.b32 	%f167, %r30;
	mov.b32 	%r31, %f306;
	shfl.sync.bfly.b32	%r32|%p10, %r31, 16, 31, -1;
	mov.b32 	%f168, %r32;
	setp.gt.f32 	%p11, %f307, %f167;
	selp.f32 	%f169, %f307, %f167, %p11;
	selp.f32 	%f170, %f306, %f168, %p11;
	selp.f32 	%f171, %f168, %f306, %p11;
	selp.f32 	%f172, %f167, %f307, %p11;
	sub.f32 	%f173, %f172, %f169;
	mul.f32 	%f174, %f173, 0f3FB8AA3B;
	ex2.approx.f32 	%f175, %f174;
	fma.rn.f32 	%f176, %f175, %f171, %f170;
	mov.b32 	%r33, %f169;
	shfl.sync.bfly.b32	%r34|%p12, %r33, 8, 31, -1;
	mov.b32 	%f177, %r34;
	mov.b32 	%r35, %f176;
	shfl.sync.bfly.b32	%r36|%p13, %r35, 8, 31, -1;
	mov.b32 	%f178, %r36;
	setp.gt.f32 	%p14, %f169, %f177;
	selp.f32 	%f179, %f169, %f177, %p14;
	selp.f32 	%f180, %f176, %f178, %p14;
	selp.f32 	%f181, %f178, %f176, %p14;
	selp.f32 	%f182, %f177, %f169, %p14;
	sub.f32 	%f183, %f182, %f179;
	mul.f32 	%f184, %f183, 0f3FB8AA3B;
	ex2.approx.f32 	%f185, %f184;
	fma.rn.f32 	%f186, %f185, %f181, %f180;
	mov.b32 	%r37, %f179;
	shfl.sync.bfly.b32	%r38|%p15, %r37, 4, 31, -1;
	mov.b32 	%f187, %r38;
	mov.b32 	%r39, %f186;
	shfl.sync.bfly.b32	%r40|%p16, %r39, 4, 31, -1;
	mov.b32 	%f188, %r40;
	setp.gt.f32 	%p17, %f179, %f187;
	selp.f32 	%f189, %f179, %f187, %p17;
	selp.f32 	%f190, %f186, %f188, %p17;
	selp.f32 	%f191, %f188, %f186, %p17;
	selp.f32 	%f192, %f187, %f179, %p17;
	sub.f32 	%f193, %f192, %f189;
	mul.f32 	%f194, %f193, 0f3FB8AA3B;
	ex2.approx.f32 	%f195, %f194;
	fma.rn.f32 	%f196, %f195, %f191, %f190;
	mov.b32 	%r41, %f189;
	shfl.sync.bfly.b32	%r42|%p18, %r41, 2, 31, -1;
	mov.b32 	%f197, %r42;
	mov.b32 	%r43, %f196;
	shfl.sync.bfly.b32	%r44|%p19, %r43, 2, 31, -1;
	mov.b32 	%f198, %r44;
	setp.gt.f32 	%p20, %f189, %f197;
	selp.f32 	%f199, %f189, %f197, %p20;
	selp.f32 	%f200, %f196, %f198, %p20;
	selp.f32 	%f201, %f198, %f196, %p20;
	selp.f32 	%f202, %f197, %f189, %p20;
	sub.f32 	%f203, %f202, %f199;
	mul.f32 	%f204, %f203, 0f3FB8AA3B;
	ex2.approx.f32 	%f205, %f204;
	fma.rn.f32 	%f206, %f205, %f201, %f200;
	mov.b32 	%r45, %f199;
	shfl.sync.bfly.b32	%r46|%p21, %r45, 1, 31, -1;
	mov.b32 	%f207, %r46;
	mov.b32 	%r47, %f206;
	shfl.sync.bfly.b32	%r48|%p22, %r47, 1, 31, -1;
	mov.b32 	%f208, %r48;
	setp.gt.f32 	%p23, %f199, %f207;
	selp.f32 	%f25, %f199, %f207, %p23;
	selp.f32 	%f209, %f206, %f208, %p23;
	selp.f32 	%f210, %f208, %f206, %p23;
	selp.f32 	%f211, %f207, %f199, %p23;
	sub.f32 	%f212, %f211, %f25;
	mul.f32 	%f213, %f212, 0f3FB8AA3B;
	ex2.approx.f32 	%f214, %f213;
	fma.rn.f32 	%f26, %f214, %f210, %f209;
	and.b32  	%r49, %r91, 31;
	setp.ne.s32 	%p24, %r49, 0;
	@%p24 bra 	$L__BB0_14;
	shr.u32 	%r50, %r91, 2;
	and.b32  	%r51, %r50, 248;
	mov.u32 	%r52, _ZZ25online_big_softmax_kernelPKfPfiE4smem;
	add.s32 	%r53, %r52, %r51;
	st.shared.v2.f32 	[%r53], {%f25, %f26};
$L__BB0_14:
	bar.sync 	0;
	setp.gt.u32 	%p25, %r91, 31;
	@%p25 bra 	$L__BB0_17;
	shl.b32 	%r54, %r91, 3;
	mov.u32 	%r55, _ZZ25online_big_softmax_kernelPKfPfiE4smem;
	add.s32 	%r56, %r55, %r54;
	ld.shared.v2.f32 	{%f215, %f216}, [%r56];
	mov.b32 	%r57, %f215;
	shfl.sync.bfly.b32	%r58|%p26, %r57, 16, 31, -1;
	mov.b32 	%f217, %r58;
	mov.b32 	%r59, %f216;
	shfl.sync.bfly.b32	%r60|%p27, %r59, 16, 31, -1;
	mov.b32 	%f218, %r60;
	setp.gt.f32 	%p28, %f215, %f217;
	selp.f32 	%f219, %f215, %f217, %p28;
	selp.f32 	%f220, %f216, %f218, %p28;
	selp.f32 	%f221, %f218, %f216, %p28;
	selp.f32 	%f222, %f217, %f215, %p28;
	sub.f32 	%f223, %f222, %f219;
	mul.f32 	%f224, %f223, 0f3FB8AA3B;
	ex2.approx.f32 	%f225, %f224;
	fma.rn.f32 	%f226, %f225, %f221, %f220;
	mov.b32 	%r61, %f219;
	shfl.sync.bfly.b32	%r62|%p29, %r61, 8, 31, -1;
	mov.b32 	%f227, %r62;
	mov.b32 	%r63, %f226;
	shfl.sync.bfly.b32	%r64|%p30, %r63, 8, 31, -1;
	mov.b32 	%f228, %r64;
	setp.gt.f32 	%p31, %f219, %f227;
	selp.f32 	%f229, %f219, %f227, %p31;
	selp.f32 	%f230, %f226, %f228, %p31;
	selp.f32 	%f231, %f228, %f226, %p31;
	selp.f32 	%f232, %f227, %f219, %p31;
	sub.f32 	%f233, %f232, %f229;
	mul.f32 	%f234, %f233, 0f3FB8AA3B;
	ex2.approx.f32 	%f235, %f234;
	fma.rn.f32 	%f236, %f235, %f231, %f230;
	mov.b32 	%r65, %f229;
	shfl.sync.bfly.b32	%r66|%p32, %r65, 4, 31, -1;
	mov.b32 	%f237, %r66;
	mov.b32 	%r67, %f236;
	shfl.sync.bfly.b32	%r68|%p33, %r67, 4, 31, -1;
	mov.b32 	%f238, %r68;
	setp.gt.f32 	%p34, %f229, %f237;
	selp.f32 	%f239, %f229, %f237, %p34;
	selp.f32 	%f240, %f236, %f238, %p34;
	selp.f32 	%f241, %f238, %f236, %p34;
	selp.f32 	%f242, %f237, %f229, %p34;
	sub.f32 	%f243, %f242, %f239;
	mul.f32 	%f244, %f243, 0f3FB8AA3B;
	ex2.approx.f32 	%f245, %f244;
	fma.rn.f32 	%f246, %f245, %f241, %f240;
	mov.b32 	%r69, %f239;
	shfl.sync.bfly.b32	%r70|%p35, %r69, 2, 31, -1;
	mov.b32 	%f247, %r70;
	mov.b32 	%r71, %f246;
	shfl.sync.bfly.b32	%r72|%p36, %r71, 2, 31, -1;
	mov.b32 	%f248, %r72;
	setp.gt.f32 	%p37, %f239, %f247;
	selp.f32 	%f249, %f239, %f247, %p37;
	selp.f32 	%f250, %f246, %f248, %p37;
	selp.f32 	%f251, %f248, %f246, %p37;
	selp.f32 	%f252, %f247, %f239, %p37;
	sub.f32 	%f253, %f252, %f249;
	mul.f32 	%f254, %f253, 0f3FB8AA3B;
	ex2.approx.f32 	%f255, %f254;
	fma.rn.f32 	%f256, %f255, %f251, %f250;
	mov.b32 	%r73, %f249;
	shfl.sync.bfly.b32	%r74|%p38, %r73, 1, 31, -1;
	mov.b32 	%f257, %r74;
	mov.b32 	%r75, %f256;
	shfl.sync.bfly.b32	%r76|%p39, %r75, 1, 31, -1;
	mov.b32 	%f258, %r76;
	setp.gt.f32 	%p40, %f249, %f257;
	selp.f32 	%f27, %f249, %f257, %p40;
	selp.f32 	%f259, %f256, %f258, %p40;
	selp.f32 	%f260, %f258, %f256, %p40;
	selp.f32 	%f261, %f257, %f249, %p40;
	sub.f32 	%f262, %f261, %f27;
	mul.f32 	%f263, %f262, 0f3FB8AA3B;
	ex2.approx.f32 	%f264, %f263;
	fma.rn.f32 	%f28, %f264, %f260, %f259;
	setp.ne.s32 	%p41, %r91, 0;
	@%p41 bra 	$L__BB0_17;
	st.shared.v2.f32 	[_ZZ25online_big_softmax_kernelPKfPfiE4smem], {%f27, %f28};
$L__BB0_17:
	setp.ge.s32 	%p42, %r91, %r23;
	bar.sync 	0;
	ld.shared.v2.f32 	{%f29, %f265}, [_ZZ25online_big_softmax_kernelPKfPfiE4smem];
	mov.f32 	%f266, 0f3F800000;
	div.approx.f32 	%f30, %f266, %f265;
	@%p42 bra 	$L__BB0_24;
	not.b32 	%r77, %r91;
	add.s32 	%r15, %r23, %r77;
	and.b32  	%r78, %r15, 3072;
	setp.eq.s32 	%p43, %r78, 3072;
	@%p43 bra 	$L__BB0_21;
	shr.u32 	%r79, %r15, 10;
	add.s32 	%r80, %r79, 1;
	and.b32  	%r81, %r80, 3;
	mul.wide.u32 	%rd28, %r91, 4;
	add.s64 	%rd33, %rd1, %rd28;
	add.s64 	%rd32, %rd2, %rd28;
	neg.s32 	%r89, %r81;
	shl.b32 	%r82, %r80, 10;
	and.b32  	%r83, %r82, 3072;
	or.b32  	%r91, %r91, %r83;
$L__BB0_20:
	.pragma "nounroll";
	ld.global.nc.f32 	%f267, [%rd32];
	sub.f32 	%f268, %f267, %f29;
	mul.f32 	%f269, %f268, 0f3FB8AA3B;
	ex2.approx.f32 	%f270, %f269;
	mul.f32 	%f271, %f30, %f270;
	st.global.f32 	[%rd33], %f271;
	add.s64 	%rd33, %rd33, 4096;
	add.s64 	%rd32, %rd32, 4096;
	add.s32 	%r89, %r89, 1;
	setp.ne.s32 	%p44, %r89, 0;
	@%p44 bra 	$L__BB0_20;
$L__BB0_21:
	setp.lt.u32 	%p45, %r15, 3072;
	@%p45 bra 	$L__BB0_24;
	mul.wide.u32 	%rd29, %r91, 4;
	add.s64 	%rd30, %rd29, 8192;
	add.s64 	%rd35, %rd2, %rd30;
	add.s64 	%rd34, %rd1, %rd30;
$L__BB0_23:
	ld.global.nc.f32 	%f272, [%rd35+-8192];
	sub.f32 	%f273, %f272, %f29;
	mul.f32 	%f274, %f273, 0f3FB8AA3B;
	ex2.approx.f32 	%f275, %f274;
	mul.f32 	%f276, %f30, %f275;
	st.global.f32 	[%rd34+-8192], %f276;
	ld.global.nc.f32 	%f277, [%rd35+-4096];
	sub.f32 	%f278, %f277, %f29;
	mul.f32 	%f279, %f278, 0f3FB8AA3B;
	ex2.approx.f32 	%f280, %f279;
	mul.f32 	%f281, %f30, %f280;
	st.global.f32 	[%rd34+-4096], %f281;
	ld.global.nc.f32 	%f282, [%rd35];
	sub.f32 	%f283, %f282, %f29;
	mul.f32 	%f284, %f283, 0f3FB8AA3B;
	ex2.approx.f32 	%f285, %f284;
	mul.f32 	%f286, %f30, %f285;
	st.global.f32 	[%rd34], %f286;
	ld.global.nc.f32 	%f287, [%rd35+4096];
	sub.f32 	%f288, %f287, %f29;
	mul.f32 	%f289, %f288, 0f3FB8AA3B;
	ex2.approx.f32 	%f290, %f289;
	mul.f32 	%f291, %f30, %f290;
	st.global.f32 	[%rd34+4096], %f291;
	add.s32 	%r91, %r91, 4096;
	add.s64 	%rd35, %rd35, 16384;
	add.s64 	%rd34, %rd34, 16384;
	setp.lt.s32 	%p46, %r91, %r23;
	@%p46 bra 	$L__BB0_23;
$L__BB0_24:
	ret;

}


// ===== COMPILED SASS (sm_100) =====

	.target	sm_100

	.elftype	@"ET_EXEC"


//--------------------- .note.nv.tkinfo           --------------------------
	.section	.note.nv.tkinfo,"",@"SHT_NOTE"
	.sectionflags	@"SHF_NOTE_NV_TKINFO"
	.tkinfo
        /*0018*/ 	.word	0x00000002
        /*0030*/ 	.string	""
        /*0030*/ 	.string	"ptxas"
        /*0030*/ 	.string	"Cuda compilation tools, release 13.0, V13.0.88"
        /*0030*/ 	.string	"Build cuda_13.0.r13.0/compiler.36424714_0"
        /*0030*/ 	.string	"-arch sm_100 -m 64 "



//--------------------- .note.nv.cuinfo           --------------------------
	.section	.note.nv.cuinfo,"",@"SHT_NOTE"
	.sectionflags	@"SHF_NOTE_NV_CUINFO"
        /*0018*/ 	.short	0x0002
        /*001a*/ 	.short	0x0064
        /*001c*/ 	.short	0x0082
	.zero		2


//--------------------- .nv.info                  --------------------------
	.section	.nv.info,"",@"SHT_CUDA_INFO"
	.align	4


	//----- nvinfo : EIATTR_REGCOUNT
	.align		4
        /*0000*/ 	.byte	0x04, 0x2f
        /*0002*/ 	.short	(.L_1 - .L_0)
	.align		4
.L_0:
        /*0004*/ 	.word	index@(_Z25online_big_softmax_kernelPKfPfi)
        /*0008*/ 	.word	0x0000001e


	//----- nvinfo : EIATTR_FRAME_SIZE
	.align		4
.L_1:
        /*000c*/ 	.byte	0x04, 0x11
        /*000e*/ 	.short	(.L_3 - .L_2)
	.align		4
.L_2:
        /*0010*/ 	.word	index@(_Z25online_big_softmax_kernelPKfPfi)
        /*0014*/ 	.word	0x00000000


	//----- nvinfo : EIATTR_MIN_STACK_SIZE
	.align		4
.L_3:
        /*0018*/ 	.byte	0x04, 0x12
        /*001a*/ 	.short	(.L_5 - .L_4)
	.align		4
.L_4:
        /*001c*/ 	.word	index@(_Z25online_big_softmax_kernelPKfPfi)
        /*0020*/ 	.word	0x00000000
.L_5:


//--------------------- .nv.compat                --------------------------
	.section	.nv.compat,"",@"SHT_CUDA_COMPAT_INFO"
	.align	4
        /*0000*/ 	.byte	0x02, 0x09, 0x00, 0x00, 0x02, 0x02, 0x01, 0x00, 0x02, 0x05, 0x05, 0x00, 0x03, 0x07, 0x01, 0x01
        /*0010*/ 	.byte	0x02, 0x03, 0x00, 0x00, 0x02, 0x06, 0x01, 0x00, 0x04, 0x0b, 0x08, 0x00, 0x01, 0x00, 0x00, 0x00
        /*0020*/ 	.byte	0x00, 0x00, 0x00, 0x00


//--------------------- .nv.info._Z25online_big_softmax_kernelPKfPfi --------------------------
	.section	.nv.info._Z25online_big_softmax_kernelPKfPfi,"",@"SHT_CUDA_INFO"
	.sectionflags	@""
	.align	4


	//----- nvinfo : EIATTR_CUDA_API_VERSION
	.align		4
        /*0000*/ 	.byte	0x04, 0x37
        /*0002*/ 	.short	(.L_7 - .L_6)
.L_6:
        /*0004*/ 	.word	0x00000082


	//----- nvinfo : EIATTR_KPARAM_INFO
	.align		4
.L_7:
        /*0008*/ 	.byte	0x04, 0x17
        /*000a*/ 	.short	(.L_9 - .L_8)
.L_8:
        /*000c*/ 	.word	0x00000000
        /*0010*/ 	.short	0x0002
        /*0012*/ 	.short	0x0010
        /*0014*/ 	.byte	0x00, 0xf0, 0x11, 0x00


	//----- nvinfo : EIATTR_KPARAM_INFO
	.align		4
.L_9:
        /*0018*/ 	.byte	0x04, 0x17
        /*001a*/ 	.short	(.L_11 - .L_10)
.L_10:
        /*001c*/ 	.word	0x00000000
        /*0020*/ 	.short	0x0001
        /*0022*/ 	.short	0x0008
        /*0024*/ 	.byte	0x00, 0xf5, 0x21, 0x00


	//----- nvinfo : EIATTR_KPARAM_INFO
	.align		4
.L_11:
        /*0028*/ 	.byte	0x04, 0x17
        /*002a*/ 	.short	(.L_13 - .L_12)
.L_12:
        /*002c*/ 	.word	0x00000000
        /*0030*/ 	.short	0x0000
        /*0032*/ 	.short	0x0000
        /*0034*/ 	.byte	0x00, 0xf5, 0x21, 0x00


	//----- nvinfo : EIATTR_SPARSE_MMA_MASK
	.align		4
.L_13:
        /*0038*/ 	.byte	0x03, 0x50
        /*003a*/ 	.short	0x0000


	//----- nvinfo : EIATTR_MAXREG_COUNT
	.align		4
        /*003c*/ 	.byte	0x03, 0x1b
        /*003e*/ 	.short	0x00ff


	//----- nvinfo : EIATTR_NUM_BARRIERS
	.align		4
        /*0040*/ 	.byte	0x02, 0x4c
        /*0042*/ 	.byte	0x01
	.zero		1


	//----- nvinfo : EIATTR_MERCURY_ISA_VERSION
	.align		4
        /*0044*/ 	.byte	0x03, 0x5f
        /*0046*/ 	.short	0x0101


	//----- nvinfo : EIATTR_COOP_GROUP_MASK_REGIDS
	.align		4
        /*0048*/ 	.byte	0x04, 0x29
        /*004a*/ 	.short	(.L_15 - .L_14)


	//   ....[0]....
.L_14:
        /*004c*/ 	.word	0xffffffff


	//   ....[1]....
        /*0050*/ 	.word	0xffffffff


	//   ....[2]....
        /*0054*/ 	.word	0xffffffff


	//   ....[3]....
        /*0058*/ 	.word	0xffffffff


	//   ....[4]....
        /*005c*/ 	.word	0xffffffff


	//   ....[5]....
        /*0060*/ 	.word	0xffffffff


	//   ....[6]....
        /*0064*/ 	.word	0xffffffff


	//   ....[7]....
        /*0068*/ 	.word	0xffffffff


	//   ....[8]....
        /*006c*/ 	.word	0xffffffff


	//   ....[9]....
        /*0070*/ 	.word	0xffffffff


	//   ....[10]....
        /*0074*/ 	.word	0xffffffff


	//   ....[11]....
        /*0078*/ 	.word	0xffffffff


	//   ....[12]....
        /*007c*/ 	.word	0xffffffff


	//   ....[13]....
        /*0080*/ 	.word	0xffffffff


	//   ....[14]....
        /*0084*/ 	.word	0xffffffff


	//   ....[15]....
        /*0088*/ 	.word	0xffffffff


	//   ....[16]....
        /*008c*/ 	.word	0xffffffff


	//   ....[17]....
        /*0090*/ 	.word	0xffffffff


	//   ....[18]....
        /*0094*/ 	.word	0xffffffff


	//   ....[19]....
        /*0098*/ 	.word	0xffffffff


	//   ....[20]....
        /*009c*/ 	.word	0x0500000c


	//   ....[21]....
        /*00a0*/ 	.word	0x0500000c


	//   ....[22]....
        /*00a4*/ 	.word	0x0500000c


	//   ....[23]....
        /*00a8*/ 	.word	0x0500000c


	//   ....[24]....
        /*00ac*/ 	.word	0x0500000c


	//   ....[25]....
        /*00b0*/ 	.word	0x0500000c


	//   ....[26]....
        /*00b4*/ 	.word	0x0500000c


	//   ....[27]....
        /*00b8*/ 	.word	0x0500000c


	//   ....[28]....
        /*00bc*/ 	.word	0x0500000c


	//   ....[29]....
        /*00c0*/ 	.word	0x0500000c


	//----- nvinfo : EIATTR_COOP_GROUP_INSTR_OFFSETS
	.align		4
.L_15:
        /*00c4*/ 	.byte	0x04, 0x28
        /*00c6*/ 	.short	(.L_17 - .L_16)


	//   ....[0]....
.L_16:
        /*00c8*/ 	.word	0x000011f0


	//   ....[1]....
        /*00cc*/ 	.word	0x00001230


	//   ....[2]....
        /*00d0*/ 	.word	0x00001260


	//   ....[3]....
        /*00d4*/ 	.word	0x000012e0


	//   ....[4]....
        /*00d8*/ 	.word	0x00001350


	//   ....[5]....
        /*00dc*/ 	.word	0x000013b0


	//   ....[6]....
        /*00e0*/ 	.word	0x00001430


	//   ....[7]....
        /*00e4*/ 	.word	0x00001490


	//   ....[8]....
        /*00e8*/ 	.word	0x00001530


	//   ....[9]....
        /*00ec*/ 	.word	0x00001620


	//   ....[10]....
        /*00f0*/ 	.word	0x00001770


	//   ....[11]....
        /*00f4*/ 	.word	0x00001780


	//   ....[12]....
        /*00f8*/ 	.word	0x000017c0


	//   ....[13]....
        /*00fc*/ 	.word	0x00001870


	//   ....[14]....
        /*0100*/ 	.word	0x000018d0


	//   ....[15]....
        /*0104*/ 	.word	0x00001930


	//   ....[16]....
        /*0108*/ 	.word	0x000019b0


	//   ....[17]....
        /*010c*/ 	.word	0x00001a80


	//   ....[18]....
        /*0110*/ 	.word	0x00001af0


	//   ....[19]....
        /*0114*/ 	.word	0x00001b00


	//   ....[20]....
        /*0118*/ 	.word	0x00002350


	//   ....[21]....
        /*011c*/ 	.word	0x000023a0


	//   ....[22]....
        /*0120*/ 	.word	0x00002450


	//   ....[23]....
        /*0124*/ 	.word	0x00002590


	//   ....[24]....
        /*0128*/ 	.word	0x00002600


	//   ....[25]....
        /*012c*/ 	.word	0x000026a0


	//   ....[26]....
        /*0130*/ 	.word	0x00002720


	//   ....[27]....
        /*0134*/ 	.word	0x00002860


	//   ....[28]....
        /*0138*/ 	.word	0x000028d0


	//   ....[29]....
        /*013c*/ 	.word	0x00002950


	//----- nvinfo : EIATTR_VRC_CTA_INIT_COUNT
	.align		4
.L_17:
        /*0140*/ 	.byte	0x02, 0x4a
	.zero		1
	.zero		1


	//----- nvinfo : EIATTR_EXIT_INSTR_OFFSETS
	.align		4
        /*0144*/ 	.byte	0x04, 0x1c
        /*0146*/ 	.short	(.L_19 - .L_18)


	//   ....[0]....
.L_18:
        /*0148*/ 	.word	0x00001c90


	//   ....[1]....
        /*014c*/ 	.word	0x00001f70


	//   ....[2]....
        /*0150*/ 	.word	0x000022f0


	//----- nvinfo : EIATTR_CRS_STACK_SIZE
	.align		4
.L_19:
        /*0154*/ 	.byte	0x04, 0x1e
        /*0156*/ 	.short	(.L_21 - .L_20)
.L_20:
        /*0158*/ 	.word	0x00000000


	//----- nvinfo : EIATTR_CBANK_PARAM_SIZE
	.align		4
.L_21:
        /*015c*/ 	.byte	0x03, 0x19
        /*015e*/ 	.short	0x0014


	//----- nvinfo : EIATTR_PARAM_CBANK
	.align		4
        /*0160*/ 	.byte	0x04, 0x0a
        /*0162*/ 	.short	(.L_23 - .L_22)
	.align		4
.L_22:
        /*0164*/ 	.word	index@(.nv.constant0._Z25online_big_softmax_kernelPKfPfi)
        /*0168*/ 	.short	0x0380
        /*016a*/ 	.short	0x0014


	//----- nvinfo : EIATTR_SW_WAR
	.align		4
.L_23:
        /*016c*/ 	.byte	0x04, 0x36
        /*016e*/ 	.short	(.L_25 - .L_24)
.L_24:
        /*0170*/ 	.word	0x00000008
.L_25:


//--------------------- .nv.callgraph             --------------------------
	.section	.nv.callgraph,"",@"SHT_CUDA_CALLGRAPH"
	.align	4
	.sectionentsize	8
	.align		4
        /*0000*/ 	.word	0x00000000
	.align		4
        /*0004*/ 	.word	0xffffffff
	.align		4
        /*0008*/ 	.word	0x00000000
	.align		4
        /*000c*/ 	.word	0xfffffffe
	.align		4
        /*0010*/ 	.word	0x00000000
	.align		4
        /*0014*/ 	.word	0xfffffffd
	.align		4
        /*0018*/ 	.word	0x00000000
	.align		4
        /*001c*/ 	.word	0xfffffffc


//--------------------- .text._Z25online_big_softmax_kernelPKfPfi --------------------------
	.section	.text._Z25online_big_softmax_kernelPKfPfi,"ax",@progbits
	.align	128
        .global         _Z25online_big_softmax_kernelPKfPfi
        .type           _Z25online_big_softmax_kernelPKfPfi,@function
        .size           _Z25online_big_softmax_kernelPKfPfi,(.L_x_27 - _Z25online_big_softmax_kernelPKfPfi)
        .other          _Z25online_big_softmax_kernelPKfPfi,@"STO_CUDA_ENTRY STV_DEFAULT"
_Z25online_big_softmax_kernelPKfPfi:
.text._Z25online_big_softmax_kernelPKfPfi:
[----:B------:R-:W-:Y:S01]  /*0000*/  LDC R1, c[0x0][0x37c] ;  /* 0x0000df00ff017b82 */ /* 0x000fe20000000800 */
[----:B------:R-:W0:Y:S01]  /*0010*/  S2R R0, SR_TID.X ;  /* 0x0000000000007919 */ /* 0x000e220000002100 */
[----:B------:R-:W0:Y:S01]  /*0020*/  LDCU UR4, c[0x0][0x390] ;  /* 0x00007200ff0477ac */ /* 0x000e220008000800 */
[----:B------:R-:W-:Y:S01]  /*0030*/  BSSY.RECONVERGENT B0, `(.L_x_0) ;  /* 0x000011b000007945 */ /* 0x000fe20003800200 */
[----:B------:R-:W-:Y:S01]  /*0040*/  HFMA2 R15, -RZ, RZ, 0, 0 ;  /* 0x00000000ff0f7431 */ /* 0x000fe200000001ff */
[----:B------:R-:W-:Y:S01]  /*0050*/  MOV R9, 0xff7fffff ;  /* 0xff7fffff00097802 */ /* 0x000fe20000000f00 */
[----:B------:R-:W1:Y:S01]  /*0060*/  LDCU.64 UR6, c[0x0][0x358] ;  /* 0x00006b00ff0677ac */ /* 0x000e620008000a00 */
[----:B0-----:R-:W-:-:S13]  /*0070*/  ISETP.GE.AND P0, PT, R0, UR4, PT ;  /* 0x0000000400007c0c */ /* 0x001fda000bf06270 */
[----:B-1----:R-:W-:Y:S05]  /*0080*/  @P0 BRA `(.L_x_1) ;  /* 0x0000001000540947 */ /* 0x002fea0003800000 */
[----:B------:R-:W-:Y:S01]  /*0090*/  LOP3.LUT R4, RZ, R0, RZ, 0x33, !PT ;  /* 0x00000000ff047212 */ /* 0x000fe200078e33ff */
[----:B------:R-:W-:Y:S01]  /*00a0*/  BSSY.RECONVERGENT B1, `(.L_x_2) ;  /* 0x0000092000017945 */ /* 0x000fe20003800200 */
[----:B------:R-:W-:Y:S02]  /*00b0*/  MOV R15, RZ ;  /* 0x000000ff000f7202 */ /* 0x000fe40000000f00 */
[----:B------:R-:W-:Y:S02]  /*00c0*/  IADD3 R4, PT, PT, R4, UR4, RZ ;  /* 0x0000000404047c10 */ /* 0x000fe4000fffe0ff */
[----:B------:R-:W-:Y:S02]  /*00d0*/  MOV R9, 0xff7fffff ;  /* 0xff7fffff00097802 */ /* 0x000fe40000000f00 */
[C---:B------:R-:W-:Y:S02]  /*00e0*/  ISETP.GE.U32.AND P1, PT, R4.reuse, 0x1c00, PT ;  /* 0x00001c000400780c */ /* 0x040fe40003f26070 */
[----:B------:R-:W-:-:S02]  /*00f0*/  LEA.HI R5, R4, 0x1, RZ, 0x16 ;  /* 0x0000000104057811 */ /* 0x000fc400078fb0ff */
[----:B------:R-:W-:Y:S02]  /*0100*/  MOV R6, R0 ;  /* 0x0000000000067202 */ /* 0x000fe40000000f00 */
[----:B------:R-:W-:-:S04]  /*0110*/  LOP3.LUT R23, R5, 0x7, RZ, 0xc0, !PT ;  /* 0x0000000705177812 */ /* 0x000fc800078ec0ff */
[----:B------:R-:W-:-:S03]  /*0120*/  ISETP.NE.AND P0, PT, R23, RZ, PT ;  /* 0x000000ff1700720c */ /* 0x000fc60003f05270 */
[----:B------:R-:W-:Y:S10]  /*0130*/  @!P1 BRA `(.L_x_3) ;  /* 0x0000000800209947 */ /* 0x000ff40003800000 */
[----:B------:R-:W0:Y:S01]  /*0140*/  LDC.64 R2, c[0x0][0x380] ;  /* 0x0000e000ff027b82 */ /* 0x000e220000000a00 */
[----:B------:R-:W-:Y:S02]  /*0150*/  LOP3.LUT R7, R5, 0x7ffff8, RZ, 0xc0, !PT ;  /* 0x007ffff805077812 */ /* 0x000fe400078ec0ff */
[----:B------:R-:W-:Y:S02]  /*0160*/  MOV R15, RZ ;  /* 0x000000ff000f7202 */ /* 0x000fe40000000f00 */
[----:B------:R-:W-:Y:S02]  /*0170*/  MOV R9, 0xff7fffff ;  /* 0xff7fffff00097802 */ /* 0x000fe40000000f00 */
[----:B------:R-:W-:Y:S02]  /*0180*/  MOV R6, R0 ;  /* 0x0000000000067202 */ /* 0x000fe40000000f00 */
[----:B------:R-:W-:Y:S01]  /*0190*/  IADD3 R7, PT, PT, -R7, RZ, RZ ;  /* 0x000000ff07077210 */ /* 0x000fe20007ffe1ff */
[----:B0-----:R-:W-:-:S03]  /*01a0*/  IMAD.WIDE.U32 R2, R0, 0x4, R2 ;  /* 0x0000000400027825 */ /* 0x001fc600078e0002 */
[----:B------:R-:W-:-:S04]  /*01b0*/  IADD3 R2, P1, PT, R2, 0x4000, RZ ;  /* 0x0000400002027810 */ /* 0x000fc80007f3e0ff */
[----:B------:R-:W-:-:S09]  /*01c0*/  IADD3.X R3, PT, PT, RZ, R3, RZ, P1, !PT ;  /* 0x00000003ff037210 */ /* 0x000fd20000ffe4ff */
.L_x_4:
[----:B------:R-:W2:Y:S04]  /*01d0*/  LDG.E.CONSTANT R16, desc[UR6][R2.64+-0x4000] ;  /* 0xffc0000602107981 */ /* 0x000ea8000c1e9900 */
[----:B------:R-:W3:Y:S04]  /*01e0*/  LDG.E.CONSTANT R20, desc[UR6][R2.64+-0x3000] ;  /* 0xffd0000602147981 */ /* 0x000ee8000c1e9900 */
[----:B------:R-:W4:Y:S04]  /*01f0*/  LDG.E.CONSTANT R10, desc[UR6][R2.64+-0x2000] ;  /* 0xffe00006020a7981 */ /* 0x000f28000c1e9900 */
[----:B------:R-:W5:Y:S04]  /*0200*/  LDG.E.CONSTANT R12, desc[UR6][R2.64+-0x1000] ;  /* 0xfff00006020c7981 */ /* 0x000f68000c1e9900 */
[----:B------:R-:W5:Y:S04]  /*0210*/  LDG.E.CONSTANT R18, desc[UR6][R2.64] ;  /* 0x0000000602127981 */ /* 0x000f68000c1e9900 */
[----:B------:R-:W5:Y:S04]  /*0220*/  LDG.E.CONSTANT R14, desc[UR6][R2.64+0x1000] ;  /* 0x00100006020e7981 */ /* 0x000f68000c1e9900 */
[----:B------:R-:W5:Y:S04]  /*0230*/  LDG.E.CONSTANT R11, desc[UR6][R2.64+0x2000] ;  /* 0x00200006020b7981 */ /* 0x000f68000c1e9900 */
[----:B------:R-:W5:Y:S01]  /*0240*/  LDG.E.CONSTANT R8, desc[UR6][R2.64+0x3000] ;  /* 0x0030000602087981 */ /* 0x000f62000c1e9900 */
[----:B------:R-:W-:Y:S01]  /*0250*/  IADD3 R7, PT, PT, R7, 0x8, RZ ;  /* 0x0000000807077810 */ /* 0x000fe20007ffe0ff */
[----:B------:R-:W-:Y:S01]  /*0260*/  VIADD R6, R6, 0x2000 ;  /* 0x0000200006067836 */ /* 0x000fe20000000000 */
[----:B--2---:R-:W-:-:S04]  /*0270*/  FMNMX R13, R16, R9, !PT ;  /* 0x00000009100d7209 */ /* 0x004fc80007800000 */
[C---:B---3--:R-:W-:Y:S01]  /*0280*/  FMNMX R19, R13.reuse, R20, !PT ;  /* 0x000000140d137209 */ /* 0x048fe20007800000 */
[----:B------:R-:W-:Y:S01]  /*0290*/  FADD R16, R16, -R13 ;  /* 0x8000000d10107221 */ /* 0x000fe20000000000 */
[----:B------:R-:W-:-:S03]  /*02a0*/  FADD R9, -R13, R9 ;  /* 0x000000090d097221 */ /* 0x000fc60000000100 */
[----:B------:R-:W-:Y:S01]  /*02b0*/  FMUL R16, R16, 1.4426950216293334961 ;  /* 0x3fb8aa3b10107820 */ /* 0x000fe20000400000 */
[--C-:B------:R-:W-:Y:S01]  /*02c0*/  FADD R13, R13, -R19.reuse ;  /* 0x800000130d0d7221 */ /* 0x100fe20000000000 */
[----:B------:R-:W-:Y:S01]  /*02d0*/  FADD R20, R20, -R19 ;  /* 0x8000001314147221 */ /* 0x000fe20000000000 */
[----:B------:R-:W-:Y:S02]  /*02e0*/  FMUL R9, R9, 1.4426950216293334961 ;  /* 0x3fb8aa3b09097820 */ /* 0x000fe40000400000 */
[----:B------:R-:W-:Y:S01]  /*02f0*/  FSETP.GEU.AND P4, PT, R16, -126, PT ;  /* 0xc2fc00001000780b */ /* 0x000fe20003f8e000 */
[----:B------:R-:W-:Y:S01]  /*0300*/  FMUL R21, R13, 1.4426950216293334961 ;  /* 0x3fb8aa3b0d157820 */ /* 0x000fe20000400000 */
[----:B------:R-:W-:Y:S01]  /*0310*/  FMUL R22, R20, 1.4426950216293334961 ;  /* 0x3fb8aa3b14167820 */ /* 0x000fe20000400000 */
[----:B------:R-:W-:Y:S02]  /*0320*/  FSETP.GEU.AND P5, PT, R9, -126, PT ;  /* 0xc2fc00000900780b */ /* 0x000fe40003fae000 */
[----:B----4-:R-:W-:-:S02]  /*0330*/  FMNMX R13, R19, R10, !PT ;  /* 0x0000000a130d7209 */ /* 0x010fc40007800000 */
[----:B------:R-:W-:Y:S02]  /*0340*/  FSETP.GEU.AND P3, PT, R21, -126, PT ;  /* 0xc2fc00001500780b */ /* 0x000fe40003f6e000 */
[----:B------:R-:W-:Y:S01]  /*0350*/  FSETP.GEU.AND P2, PT, R22, -126, PT ;  /* 0xc2fc00001600780b */ /* 0x000fe20003f4e000 */
[--C-:B------:R-:W-:Y:S01]  /*0360*/  FADD R10, R10, -R13.reuse ;  /* 0x8000000d0a0a7221 */ /* 0x100fe20000000000 */
[----:B------:R-:W-:Y:S02]  /*0370*/  FADD R19, R19, -R13 ;  /* 0x8000000d13137221 */ /* 0x000fe40000000000 */
[----:B------:R-:W-:Y:S01]  /*0380*/  @!P4 FMUL R16, R16, 0.5 ;  /* 0x3f0000001010c820 */ /* 0x000fe20000400000 */
[----:B------:R-:W-:Y:S01]  /*0390*/  FMUL R24, R10, 1.4426950216293334961 ;  /* 0x3fb8aa3b0a187820 */ /* 0x000fe20000400000 */
[----:B------:R-:W-:Y:S01]  /*03a0*/  FMUL R20, R19, 1.4426950216293334961 ;  /* 0x3fb8aa3b13147820 */ /* 0x000fe20000400000 */
[----:B------:R-:W-:Y:S01]  /*03b0*/  @!P5 FMUL R9, R9, 0.5 ;  /* 0x3f0000000909d820 */ /* 0x000fe20000400000 */
[----:B-----5:R-:W-:-:S02]  /*03c0*/  FMNMX R19, R13, R12, !PT ;  /* 0x0000000c0d137209 */ /* 0x020fc40007800000 */
[----:B------:R-:W0:Y:S01]  /*03d0*/  MUFU.EX2 R16, R16 ;  /* 0x0000001000107308 */ /* 0x000e220000000800 */
[----:B------:R-:W-:Y:S01]  /*03e0*/  @!P3 FMUL R21, R21, 0.5 ;  /* 0x3f0000001515b820 */ /* 0x000fe20000400000 */
[----:B------:R-:W-:Y:S01]  /*03f0*/  FMNMX R25, R19, R18, !PT ;  /* 0x0000001213197209 */ /* 0x000fe20007800000 */
[----:B------:R-:W-:Y:S01]  /*0400*/  @!P2 FMUL R22, R22, 0.5 ;  /* 0x3f0000001616a820 */ /* 0x000fe20000400000 */
[--C-:B------:R-:W-:Y:S01]  /*0410*/  FADD R12, R12, -R19.reuse ;  /* 0x800000130c0c7221 */ /* 0x100fe20000000000 */
[----:B------:R-:W-:Y:S01]  /*0420*/  FADD R13, R13, -R19 ;  /* 0x800000130d0d7221 */ /* 0x000fe20000000000 */
[----:B------:R-:W-:Y:S01]  /*0430*/  FSETP.GEU.AND P1, PT, R20, -126, PT ;  /* 0xc2fc00001400780b */ /* 0x000fe20003f2e000 */
[----:B------:R-:W-:Y:S01]  /*0440*/  FADD R19, R19, -R25 ;  /* 0x8000001913137221 */ /* 0x000fe20000000000 */
[----:B------:R-:W1:Y:S01]  /*0450*/  MUFU.EX2 R17, R9 ;  /* 0x0000000900117308 */ /* 0x000e620000000800 */
[----:B------:R-:W-:Y:S01]  /*0460*/  FMUL R27, R12, 1.4426950216293334961 ;  /* 0x3fb8aa3b0c1b7820 */ /* 0x000fe20000400000 */
[----:B------:R-:W-:Y:S01]  /*0470*/  FMUL R26, R13, 1.4426950216293334961 ;  /* 0x3fb8aa3b0d1a7820 */ /* 0x000fe20000400000 */
[----:B------:R-:W-:-:S05]  /*0480*/  FSETP.GEU.AND P6, PT, R24, -126, PT ;  /* 0xc2fc00001800780b */ /* 0x000fca0003fce000 */
[----:B------:R2:W3:Y:S01]  /*0490*/  MUFU.EX2 R9, R21 ;  /* 0x0000001500097308 */ /* 0x0004e20000000800 */
[----:B0-----:R-:W-:Y:S01]  /*04a0*/  @!P4 FMUL R16, R16, R16 ;  /* 0x000000101010c220 */ /* 0x001fe20000400000 */
[----:B------:R-:W-:Y:S01]  /*04b0*/  FSETP.GEU.AND P4, PT, R27, -126, PT ;  /* 0xc2fc00001b00780b */ /* 0x000fe20003f8e000 */
[----:B------:R-:W-:-:S05]  /*04c0*/  @!P1 FMUL R20, R20, 0.5 ;  /* 0x3f00000014149820 */ /* 0x000fca0000400000 */
[----:B------:R0:W4:Y:S01]  /*04d0*/  MUFU.EX2 R10, R22 ;  /* 0x00000016000a7308 */ /* 0x0001220000000800 */
[----:B--2---:R-:W-:Y:S01]  /*04e0*/  FMUL R21, R19, 1.4426950216293334961 ;  /* 0x3fb8aa3b13157820 */ /* 0x004fe20000400000 */
[----:B-1----:R-:W-:Y:S01]  /*04f0*/  @!P5 FMUL R17, R17, R17 ;  /* 0x000000111111d220 */ /* 0x002fe20000400000 */
[----:B------:R-:W-:Y:S01]  /*0500*/  FSETP.GEU.AND P5, PT, R26, -126, PT ;  /* 0xc2fc00001a00780b */ /* 0x000fe20003fae000 */
[----:B------:R-:W-:Y:S02]  /*0510*/  @!P6 FMUL R24, R24, 0.5 ;  /* 0x3f0000001818e820 */ /* 0x000fe40000400000 */
[----:B------:R-:W-:Y:S01]  /*0520*/  FFMA R15, R17, R15, R16 ;  /* 0x0000000f110f7223 */ /* 0x000fe20000000010 */
[----:B------:R-:W-:Y:S01]  /*0530*/  @!P4 FMUL R27, R27, 0.5 ;  /* 0x3f0000001b1bc820 */ /* 0x000fe20000400000 */
[----:B------:R1:W2:Y:S01]  /*0540*/  MUFU.EX2 R13, R20 ;  /* 0x00000014000d7308 */ /* 0x0002a20000000800 */
[----:B0-----:R-:W-:Y:S01]  /*0550*/  FADD R22, R18, -R25 ;  /* 0x8000001912167221 */ /* 0x001fe20000000000 */
[----:B---3--:R-:W-:Y:S01]  /*0560*/  @!P3 FMUL R9, R9, R9 ;  /* 0x000000090909b220 */ /* 0x008fe20000400000 */
[----:B------:R-:W-:-:S02]  /*0570*/  FSETP.GEU.AND P3, PT, R21, -126, PT ;  /* 0xc2fc00001500780b */ /* 0x000fc40003f6e000 */
[----:B------:R-:W-:-:S03]  /*0580*/  FMUL R22, R22, 1.4426950216293334961 ;  /* 0x3fb8aa3b16167820 */ /* 0x000fc60000400000 */
[----:B------:R0:W3:Y:S01]  /*0590*/  MUFU.EX2 R12, R24 ;  /* 0x00000018000c7308 */ /* 0x0000e20000000800 */
[----:B----4-:R-:W-:Y:S01]  /*05a0*/  @!P2 FMUL R10, R10, R10 ;  /* 0x0000000a0a0aa220 */ /* 0x010fe20000400000 */
[----:B------:R-:W-:Y:S01]  /*05b0*/  FSETP.GEU.AND P2, PT, R22, -126, PT ;  /* 0xc2fc00001600780b */ /* 0x000fe20003f4e000 */
[----:B------:R-:W-:Y:S01]  /*05c0*/  @!P5 FMUL R26, R26, 0.5 ;  /* 0x3f0000001a1ad820 */ /* 0x000fe20000400000 */
[----:B-1----:R-:W-:Y:S01]  /*05d0*/  FMNMX R20, R25, R14, !PT ;  /* 0x0000000e19147209 */ /* 0x002fe20007800000 */
[----:B------:R-:W-:-:S03]  /*05e0*/  FFMA R9, R15, R9, R10 ;  /* 0x000000090f097223 */ /* 0x000fc6000000000a */
[----:B------:R-:W1:Y:S01]  /*05f0*/  MUFU.EX2 R19, R27 ;  /* 0x0000001b00137308 */ /* 0x000e620000000800 */
[----:B------:R-:W-:Y:S01]  /*0600*/  @!P3 FMUL R21, R21, 0.5 ;  /* 0x3f0000001515b820 */ /* 0x000fe20000400000 */
[--C-:B------:R-:W-:Y:S01]  /*0610*/  FADD R25, R25, -R20.reuse ;  /* 0x8000001419197221 */ /* 0x100fe20000000000 */
[----:B------:R-:W-:Y:S01]  /*0620*/  FMNMX R17, R20, R11, !PT ;  /* 0x0000000b14117209 */ /* 0x000fe20007800000 */
[----:B------:R-:W-:Y:S01]  /*0630*/  FADD R14, R14, -R20 ;  /* 0x800000140e0e7221 */ /* 0x000fe20000000000 */
[----:B--2---:R-:W-:Y:S01]  /*0640*/  @!P1 FMUL R13, R13, R13 ;  /* 0x0000000d0d0d9220 */ /* 0x004fe20000400000 */
[----:B------:R-:W-:Y:S01]  /*0650*/  FMUL R16, R25, 1.4426950216293334961 ;  /* 0x3fb8aa3b19107820 */ /* 0x000fe20000400000 */
[----:B------:R-:W-:Y:S01]  /*0660*/  @!P2 FMUL R22, R22, 0.5 ;  /* 0x3f0000001616a820 */ /* 0x000fe20000400000 */
[----:B------:R2:W4:Y:S01]  /*0670*/  MUFU.EX2 R18, R26 ;  /* 0x0000001a00127308 */ /* 0x0005220000000800 */
[--C-:B------:R-:W-:Y:S01]  /*0680*/  FADD R25, R11, -R17.reuse ;  /* 0x800000110b197221 */ /* 0x100fe20000000000 */
[----:B------:R-:W-:Y:S01]  /*0690*/  FMNMX R11, R17, R8, !PT ;  /* 0x00000008110b7209 */ /* 0x000fe20007800000 */
[----:B0-----:R-:W-:Y:S01]  /*06a0*/  FMUL R24, R14, 1.4426950216293334961 ;  /* 0x3fb8aa3b0e187820 */ /* 0x001fe20000400000 */
[----:B------:R-:W-:Y:S01]  /*06b0*/  FADD R20, R20, -R17 ;  /* 0x8000001114147221 */ /* 0x000fe20000000000 */
[----:B------:R-:W-:Y:S01]  /*06c0*/  FSETP.GEU.AND P1, PT, R16, -126, PT ;  /* 0xc2fc00001000780b */ /* 0x000fe20003f2e000 */
[----:B------:R-:W-:Y:S01]  /*06d0*/  FMUL R25, R25, 1.4426950216293334961 ;  /* 0x3fb8aa3b19197820 */ /* 0x000fe20000400000 */
[----:B---3--:R-:W-:Y:S01]  /*06e0*/  @!P6 FMUL R12, R12, R12 ;  /* 0x0000000c0c0ce220 */ /* 0x008fe20000400000 */
[----:B------:R-:W0:Y:S01]  /*06f0*/  MUFU.EX2 R21, R21 ;  /* 0x0000001500157308 */ /* 0x000e220000000800 */
[----:B------:R-:W-:Y:S01]  /*0700*/  FMUL R20, R20, 1.4426950216293334961 ;  /* 0x3fb8aa3b14147820 */ /* 0x000fe20000400000 */
[--C-:B------:R-:W-:Y:S01]  /*0710*/  FADD R17, R17, -R11.reuse ;  /* 0x8000000b11117221 */ /* 0x100fe20000000000 */
[----:B------:R-:W-:Y:S01]  /*0720*/  FADD R8, R8, -R11 ;  /* 0x8000000b08087221 */ /* 0x000fe20000000000 */
[----:B------:R-:W-:Y:S01]  /*0730*/  FSETP.GEU.AND P6, PT, R24, -126, PT ;  /* 0xc2fc00001800780b */ /* 0x000fe20003fce000 */
[----:B-1----:R-:W-:Y:S01]  /*0740*/  @!P4 FMUL R19, R19, R19 ;  /* 0x000000131313c220 */ /* 0x002fe20000400000 */
[----:B------:R-:W-:Y:S01]  /*0750*/  FSETP.GEU.AND P4, PT, R25, -126, PT ;  /* 0xc2fc00001900780b */ /* 0x000fe20003f8e000 */
[----:B--2---:R-:W-:Y:S01]  /*0760*/  FMUL R26, R17, 1.4426950216293334961 ;  /* 0x3fb8aa3b111a7820 */ /* 0x004fe20000400000 */
[----:B------:R-:W1:Y:S01]  /*0770*/  MUFU.EX2 R22, R22 ;  /* 0x0000001600167308 */ /* 0x000e620000000800 */
[----:B----4-:R-:W-:Y:S01]  /*0780*/  @!P5 FMUL R18, R18, R18 ;  /* 0x000000121212d220 */ /* 0x010fe20000400000 */
[----:B------:R-:W-:Y:S01]  /*0790*/  FMUL R8, R8, 1.4426950216293334961 ;  /* 0x3fb8aa3b08087820 */ /* 0x000fe20000400000 */
[----:B------:R-:W-:Y:S01]  /*07a0*/  FSETP.GEU.AND P5, PT, R20, -126, PT ;  /* 0xc2fc00001400780b */ /* 0x000fe20003fae000 */
[----:B------:R-:W-:Y:S01]  /*07b0*/  @!P1 FMUL R16, R16, 0.5 ;  /* 0x3f00000010109820 */ /* 0x000fe20000400000 */
[----:B------:R-:W-:-:S03]  /*07c0*/  FFMA R12, R9, R13, R12 ;  /* 0x0000000d090c7223 */ /* 0x000fc6000000000c */
[----:B------:R-:W2:Y:S01]  /*07d0*/  MUFU.EX2 R14, R16 ;  /* 0x00000010000e7308 */ /* 0x000ea20000000800 */
[----:B0-----:R-:W-:Y:S01]  /*07e0*/  @!P3 FMUL R21, R21, R21 ;  /* 0x000000151515b220 */ /* 0x001fe20000400000 */
[----:B------:R-:W-:Y:S01]  /*07f0*/  FSETP.GEU.AND P3, PT, R26, -126, PT ;  /* 0xc2fc00001a00780b */ /* 0x000fe20003f6e000 */
[----:B------:R-:W-:Y:S01]  /*0800*/  @!P6 FMUL R24, R24, 0.5 ;  /* 0x3f0000001818e820 */ /* 0x000fe20000400000 */
[----:B------:R-:W-:Y:S01]  /*0810*/  @!P4 FMUL R25, R25, 0.5 ;  /* 0x3f0000001919c820 */ /* 0x000fe20000400000 */
[----:B------:R-:W-:-:S03]  /*0820*/  FFMA R19, R12, R18, R19 ;  /* 0x000000120c137223 */ /* 0x000fc60000000013 */
[----:B------:R-:W0:Y:S01]  /*0830*/  MUFU.EX2 R17, R24 ;  /* 0x0000001800117308 */ /* 0x000e220000000800 */
[----:B-1----:R-:W-:Y:S01]  /*0840*/  @!P2 FMUL R22, R22, R22 ;  /* 0x000000161616a220 */ /* 0x002fe20000400000 */
[----:B------:R-:W-:Y:S01]  /*0850*/  FSETP.GEU.AND P2, PT, R8, -126, PT ;  /* 0xc2fc00000800780b */ /* 0x000fe20003f4e000 */
[----:B------:R-:W-:Y:S02]  /*0860*/  @!P5 FMUL R20, R20, 0.5 ;  /* 0x3f0000001414d820 */ /* 0x000fe40000400000 */
[----:B------:R-:W-:Y:S02]  /*0870*/  FFMA R22, R19, R21, R22 ;  /* 0x0000001513167223 */ /* 0x000fe40000000016 */
[----:B------:R-:W-:Y:S01]  /*0880*/  @!P3 FMUL R26, R26, 0.5 ;  /* 0x3f0000001a1ab820 */ /* 0x000fe20000400000 */
[----:B------:R-:W1:Y:S01]  /*0890*/  MUFU.EX2 R16, R20 ;  /* 0x0000001400107308 */ /* 0x000e620000000800 */
[----:B--2---:R-:W-:Y:S01]  /*08a0*/  @!P1 FMUL R14, R14, R14 ;  /* 0x0000000e0e0e9220 */ /* 0x004fe20000400000 */
[----:B------:R-:W-:-:S05]  /*08b0*/  ISETP.NE.AND P1, PT, R7, RZ, PT ;  /* 0x000000ff0700720c */ /* 0x000fca0003f25270 */
[----:B------:R-:W-:Y:S01]  /*08c0*/  @!P2 FMUL R8, R8, 0.5 ;  /* 0x3f0000000808a820 */ /* 0x000fe20000400000 */
[----:B------:R-:W2:Y:S01]  /*08d0*/  MUFU.EX2 R25, R25 ;  /* 0x0000001900197308 */ /* 0x000ea20000000800 */
[----:B0-----:R-:W-:-:S04]  /*08e0*/  @!P6 FMUL R17, R17, R17 ;  /* 0x000000111111e220 */ /* 0x001fc80000400000 */
[----:B------:R-:W-:-:S03]  /*08f0*/  FFMA R22, R22, R14, R17 ;  /* 0x0000000e16167223 */ /* 0x000fc60000000011 */
[----:B------:R-:W0:Y:S01]  /*0900*/  MUFU.EX2 R15, R26 ;  /* 0x0000001a000f7308 */ /* 0x000e220000000800 */
[----:B-1----:R-:W-:-:S07]  /*0910*/  @!P5 FMUL R16, R16, R16 ;  /* 0x000000101010d220 */ /* 0x002fce0000400000 */
[----:B------:R-:W1:Y:S01]  /*0920*/  MUFU.EX2 R9, R8 ;  /* 0x0000000800097308 */ /* 0x000e620000000800 */
[----:B--2---:R-:W-:Y:S01]  /*0930*/  @!P4 FMUL R25, R25, R25 ;  /* 0x000000191919c220 */ /* 0x004fe20000400000 */
[----:B------:R-:W-:-:S03]  /*0940*/  IADD3 R2, P4, PT, R2, 0x8000, RZ ;  /* 0x0000800002027810 */ /* 0x000fc60007f9e0ff */
[----:B------:R-:W-:Y:S01]  /*0950*/  FFMA R22, R22, R16, R25 ;  /* 0x0000001016167223 */ /* 0x000fe20000000019 */
[----:B------:R-:W-:Y:S01]  /*0960*/  IADD3.X R3, PT, PT, RZ, R3, RZ, P4, !PT ;  /* 0x00000003ff037210 */ /* 0x000fe200027fe4ff */
[----:B0-----:R-:W-:Y:S01]  /*0970*/  @!P3 FMUL R15, R15, R15 ;  /* 0x0000000f0f0fb220 */ /* 0x001fe20000400000 */
[----:B-1----:R-:W-:-:S04]  /*0980*/  @!P2 FMUL R9, R9, R9 ;  /* 0x000000090909a220 */ /* 0x002fc80000400000 */
[----:B------:R-:W-:Y:S01]  /*0990*/  FFMA R15, R22, R15, R9 ;  /* 0x0000000f160f7223 */ /* 0x000fe20000000009 */
[----:B------:R-:W-:Y:S01]  /*09a0*/  MOV R9, R11 ;  /* 0x0000000b00097202 */ /* 0x000fe20000000f00 */
[----:B------:R-:W-:Y:S06]  /*09b0*/  @P1 BRA `(.L_x_4) ;  /* 0xfffffff800041947 */ /* 0x000fec000383ffff */
.L_x_3:
[----:B------:R-:W-:Y:S05]  /*09c0*/  BSYNC.RECONVERGENT B1 ;  /* 0x0000000000017941 */ /* 0x000fea0003800200 */
.L_x_2:
[----:B------:R-:W-:Y:S05]  /*09d0*/  @!P0 BRA `(.L_x_1) ;  /* 0x0000000800008947 */ /* 0x000fea0003800000 */
[----:B------:R-:W-:Y:S01]  /*09e0*/  ISETP.GE.U32.AND P1, PT, R23, 0x4, PT ;  /* 0x000000041700780c */ /* 0x000fe20003f26070 */
[----:B------:R-:W-:Y:S01]  /*09f0*/  BSSY.RECONVERGENT B1, `(.L_x_5) ;  /* 0x0000043000017945 */ /* 0x000fe20003800200 */
[----:B------:R-:W-:-:S11]  /*0a00*/  LOP3.LUT P0, R5, R5, 0x3, RZ, 0xc0, !PT ;  /* 0x0000000305057812 */ /* 0x000fd6000780c0ff */
[----:B------:R-:W-:Y:S05]  /*0a10*/  @!P1 BRA `(.L_x_6) ;  /* 0x0000000400009947 */ /* 0x000fea0003800000 */
[----:B------:R-:W0:Y:S02]  /*0a20*/  LDC.64 R10, c[0x0][0x380] ;  /* 0x0000e000ff0a7b82 */ /* 0x000e240000000a00 */
[----:B0-----:R-:W-:-:S05]  /*0a30*/  IMAD.WIDE.U32 R10, R6, 0x4, R10 ;  /* 0x00000004060a7825 */ /* 0x001fca00078e000a */
[----:B------:R-:W2:Y:S04]  /*0a40*/  LDG.E.CONSTANT R8, desc[UR6][R10.64] ;  /* 0x000000060a087981 */ /* 0x000ea8000c1e9900 */
[----:B------:R-:W3:Y:S04]  /*0a50*/  LDG.E.CONSTANT R12, desc[UR6][R10.64+0x1000] ;  /* 0x001000060a0c7981 */ /* 0x000ee8000c1e9900 */
[----:B------:R-:W4:Y:S04]  /*0a60*/  LDG.E.CONSTANT R14, desc[UR6][R10.64+0x2000] ;  /* 0x002000060a0e7981 */ /* 0x000f28000c1e9900 */
[----:B------:R4:W5:Y:S01]  /*0a70*/  LDG.E.CONSTANT R2, desc[UR6][R10.64+0x3000] ;  /* 0x003000060a027981 */ /* 0x000962000c1e9900 */
[----:B------:R-:W-:-:S02]  /*0a80*/  IADD3 R6, PT, PT, R6, 0x1000, RZ ;  /* 0x0000100006067810 */ /* 0x000fc40007ffe0ff */
[----:B--2---:R-:W-:-:S04]  /*0a90*/  FMNMX R3, R9, R8, !PT ;  /* 0x0000000809037209 */ /* 0x004fc80007800000 */
[----:B---3--:R-:W-:Y:S01]  /*0aa0*/  FMNMX R13, R3, R12, !PT ;  /* 0x0000000c030d7209 */ /* 0x008fe20007800000 */
[--C-:B------:R-:W-:Y:S01]  /*0ab0*/  FADD R9, R9, -R3.reuse ;  /* 0x8000000309097221 */ /* 0x100fe20000000000 */
[----:B------:R-:W-:Y:S02]  /*0ac0*/  FADD R8, R8, -R3 ;  /* 0x8000000308087221 */ /* 0x000fe40000000000 */
[----:B----4-:R-:W-:Y:S01]  /*0ad0*/  FMNMX R11, R13, R14, !PT ;  /* 0x0000000e0d0b7209 */ /* 0x010fe20007800000 */
[----:B------:R-:W-:Y:S01]  /*0ae0*/  FMUL R9, R9, 1.4426950216293334961 ;  /* 0x3fb8aa3b09097820 */ /* 0x000fe20000400000 */
[----:B------:R-:W-:Y:S01]  /*0af0*/  FMUL R7, R8, 1.4426950216293334961 ;  /* 0x3fb8aa3b08077820 */ /* 0x000fe20000400000 */
[--C-:B------:R-:W-:Y:S01]  /*0b00*/  FADD R3, R3, -R13.reuse ;  /* 0x8000000d03037221 */ /* 0x100fe20000000000 */
[----:B------:R-:W-:Y:S01]  /*0b10*/  FADD R12, R12, -R13 ;  /* 0x8000000d0c0c7221 */ /* 0x000fe20000000000 */
[--C-:B------:R-:W-:Y:S01]  /*0b20*/  FADD R13, R13, -R11.reuse ;  /* 0x8000000b0d0d7221 */ /* 0x100fe20000000000 */
[----:B------:R-:W-:Y:S01]  /*0b30*/  FSETP.GEU.AND P6, PT, R9, -126, PT ;  /* 0xc2fc00000900780b */ /* 0x000fe20003fce000 */
[----:B------:R-:W-:Y:S01]  /*0b40*/  FMUL R3, R3, 1.4426950216293334961 ;  /* 0x3fb8aa3b03037820 */ /* 0x000fe20000400000 */
[----:B------:R-:W-:Y:S01]  /*0b50*/  FSETP.GEU.AND P1, PT, R7, -126, PT ;  /* 0xc2fc00000700780b */ /* 0x000fe20003f2e000 */
[----:B------:R-:W-:Y:S01]  /*0b60*/  FMUL R12, R12, 1.4426950216293334961 ;  /* 0x3fb8aa3b0c0c7820 */ /* 0x000fe20000400000 */
[----:B-----5:R-:W-:Y:S01]  /*0b70*/  FMNMX R16, R11, R2, !PT ;  /* 0x000000020b107209 */ /* 0x020fe20007800000 */
[----:B------:R-:W-:Y:S01]  /*0b80*/  FADD R14, R14, -R11 ;  /* 0x8000000b0e0e7221 */ /* 0x000fe20000000000 */
[----:B------:R-:W-:Y:S01]  /*0b90*/  FMUL R13, R13, 1.4426950216293334961 ;  /* 0x3fb8aa3b0d0d7820 */ /* 0x000fe20000400000 */
[----:B------:R-:W-:-:S02]  /*0ba0*/  FSETP.GEU.AND P2, PT, R3, -126, PT ;  /* 0xc2fc00000300780b */ /* 0x000fc40003f4e000 */
[----:B------:R-:W-:Y:S01]  /*0bb0*/  FMUL R14, R14, 1.4426950216293334961 ;  /* 0x3fb8aa3b0e0e7820 */ /* 0x000fe20000400000 */
[--C-:B------:R-:W-:Y:S01]  /*0bc0*/  FADD R11, R11, -R16.reuse ;  /* 0x800000100b0b7221 */ /* 0x100fe20000000000 */
[----:B------:R-:W-:Y:S01]  /*0bd0*/  FADD R2, R2, -R16 ;  /* 0x8000001002027221 */ /* 0x000fe20000000000 */
[----:B------:R-:W-:Y:S01]  /*0be0*/  FSETP.GEU.AND P3, PT, R12, -126, PT ;  /* 0xc2fc00000c00780b */ /* 0x000fe20003f6e000 */
[----:B------:R-:W-:Y:S01]  /*0bf0*/  @!P6 FMUL R9, R9, 0.5 ;  /* 0x3f0000000909e820 */ /* 0x000fe20000400000 */
[----:B------:R-:W-:Y:S01]  /*0c00*/  FSETP.GEU.AND P4, PT, R13, -126, PT ;  /* 0xc2fc00000d00780b */ /* 0x000fe20003f8e000 */
[----:B------:R-:W-:Y:S01]  /*0c10*/  @!P1 FMUL R7, R7, 0.5 ;  /* 0x3f00000007079820 */ /* 0x000fe20000400000 */
[----:B------:R-:W-:Y:S01]  /*0c20*/  FMUL R11, R11, 1.4426950216293334961 ;  /* 0x3fb8aa3b0b0b7820 */ /* 0x000fe20000400000 */
[----:B------:R-:W0:Y:S01]  /*0c30*/  MUFU.EX2 R8, R9 ;  /* 0x0000000900087308 */ /* 0x000e220000000800 */
[----:B------:R-:W-:Y:S01]  /*0c40*/  FMUL R2, R2, 1.4426950216293334961 ;  /* 0x3fb8aa3b02027820 */ /* 0x000fe20000400000 */
[----:B------:R-:W-:Y:S01]  /*0c50*/  FSETP.GEU.AND P5, PT, R14, -126, PT ;  /* 0xc2fc00000e00780b */ /* 0x000fe20003fae000 */
[----:B------:R-:W-:-:S05]  /*0c60*/  @!P2 FMUL R3, R3, 0.5 ;  /* 0x3f0000000303a820 */ /* 0x000fca0000400000 */
[----:B------:R-:W1:Y:S01]  /*0c70*/  MUFU.EX2 R10, R7 ;  /* 0x00000007000a7308 */ /* 0x000e620000000800 */
[----:B------:R-:W-:Y:S01]  /*0c80*/  @!P3 FMUL R12, R12, 0.5 ;  /* 0x3f0000000c0cb820 */ /* 0x000fe20000400000 */
[----:B------:R-:W-:-:S05]  /*0c90*/  @!P4 FMUL R13, R13, 0.5 ;  /* 0x3f0000000d0dc820 */ /* 0x000fca0000400000 */
[----:B------:R-:W-:Y:S01]  /*0ca0*/  @!P5 FMUL R14, R14, 0.5 ;  /* 0x3f0000000e0ed820 */ /* 0x000fe20000400000 */
[----:B------:R-:W2:Y:S01]  /*0cb0*/  MUFU.EX2 R3, R3 ;  /* 0x0000000300037308 */ /* 0x000ea20000000800 */
[----:B0-----:R-:W-:Y:S01]  /*0cc0*/  @!P6 FMUL R8, R8, R8 ;  /* 0x000000080808e220 */ /* 0x001fe20000400000 */
[----:B------:R-:W-:-:S06]  /*0cd0*/  FSETP.GEU.AND P6, PT, R11, -126, PT ;  /* 0xc2fc00000b00780b */ /* 0x000fcc0003fce000 */
[----:B------:R-:W0:Y:S01]  /*0ce0*/  MUFU.EX2 R7, R12 ;  /* 0x0000000c00077308 */ /* 0x000e220000000800 */
[----:B-1----:R-:W-:Y:S01]  /*0cf0*/  @!P1 FMUL R10, R10, R10 ;  /* 0x0000000a0a0a9220 */ /* 0x002fe20000400000 */
[----:B------:R-:W-:-:S03]  /*0d00*/  FSETP.GEU.AND P1, PT, R2, -126, PT ;  /* 0xc2fc00000200780b */ /* 0x000fc60003f2e000 */
[----:B------:R-:W-:Y:S02]  /*0d10*/  FFMA R8, R15, R8, R10 ;  /* 0x000000080f087223 */ /* 0x000fe4000000000a */
[----:B------:R-:W-:Y:S01]  /*0d20*/  @!P6 FMUL R11, R11, 0.5 ;  /* 0x3f0000000b0be820 */ /* 0x000fe20000400000 */
[----:B------:R-:W1:Y:S01]  /*0d30*/  MUFU.EX2 R13, R13 ;  /* 0x0000000d000d7308 */ /* 0x000e620000000800 */
[----:B--2---:R-:W-:-:S06]  /*0d40*/  @!P2 FMUL R3, R3, R3 ;  /* 0x000000030303a220 */ /* 0x004fcc0000400000 */
[----:B------:R-:W-:Y:S01]  /*0d50*/  @!P1 FMUL R2, R2, 0.5 ;  /* 0x3f00000002029820 */ /* 0x000fe20000400000 */
[----:B------:R-:W2:Y:S01]  /*0d60*/  MUFU.EX2 R9, R14 ;  /* 0x0000000e00097308 */ /* 0x000ea20000000800 */
[----:B0-----:R-:W-:-:S04]  /*0d70*/  @!P3 FMUL R7, R7, R7 ;  /* 0x000000070707b220 */ /* 0x001fc80000400000 */
[----:B------:R-:W-:-:S03]  /*0d80*/  FFMA R8, R8, R3, R7 ;  /* 0x0000000308087223 */ /* 0x000fc60000000007 */
[----:B------:R-:W0:Y:S01]  /*0d90*/  MUFU.EX2 R17, R11 ;  /* 0x0000000b00117308 */ /* 0x000e220000000800 */
[----:B-1----:R-:W-:-:S07]  /*0da0*/  @!P4 FMUL R13, R13, R13 ;  /* 0x0000000d0d0dc220 */ /* 0x002fce0000400000 */
[----:B------:R-:W1:Y:S01]  /*0db0*/  MUFU.EX2 R19, R2 ;  /* 0x0000000200137308 */ /* 0x000e620000000800 */
[----:B--2---:R-:W-:-:S04]  /*0dc0*/  @!P5 FMUL R9, R9, R9 ;  /* 0x000000090909d220 */ /* 0x004fc80000400000 */
[----:B------:R-:W-:Y:S01]  /*0dd0*/  FFMA R8, R8, R13, R9 ;  /* 0x0000000d08087223 */ /* 0x000fe20000000009 */
[----:B------:R-:W-:Y:S01]  /*0de0*/  MOV R9, R16 ;  /* 0x0000001000097202 */ /* 0x000fe20000000f00 */
[----:B0-----:R-:W-:Y:S01]  /*0df0*/  @!P6 FMUL R17, R17, R17 ;  /* 0x000000111111e220 */ /* 0x001fe20000400000 */
[----:B-1----:R-:W-:-:S04]  /*0e00*/  @!P1 FMUL R19, R19, R19 ;  /* 0x0000001313139220 */ /* 0x002fc80000400000 */
[----:B------:R-:W-:-:S07]  /*0e10*/  FFMA R15, R8, R17, R19 ;  /* 0x00000011080f7223 */ /* 0x000fce0000000013 */
.L_x_6:
[----:B------:R-:W-:Y:S05]  /*0e20*/  BSYNC.RECONVERGENT B1 ;  /* 0x0000000000017941 */ /* 0x000fea0003800200 */
.L_x_5:
[----:B------:R-:W-:Y:S05]  /*0e30*/  @!P0 BRA `(.L_x_1) ;  /* 0x0000000000e88947 */ /* 0x000fea0003800000 */
[----:B------:R-:W-:Y:S01]  /*0e40*/  ISETP.NE.AND P1, PT, R5, 0x1, PT ;  /* 0x000000010500780c */ /* 0x000fe20003f25270 */
[----:B------:R-:W-:Y:S01]  /*0e50*/  BSSY.RECONVERGENT B1, `(.L_x_7) ;  /* 0x0000025000017945 */ /* 0x000fe20003800200 */
[----:B------:R-:W-:-:S11]  /*0e60*/  LOP3.LUT P0, RZ, R4, 0x400, RZ, 0xc0, !PT ;  /* 0x0000040004ff7812 */ /* 0x000fd6000780c0ff */
[----:B------:R-:W-:Y:S05]  /*0e70*/  @!P1 BRA `(.L_x_8) ;  /* 0x0000000000889947 */ /* 0x000fea0003800000 */
[----:B------:R-:W0:Y:S02]  /*0e80*/  LDC.64 R2, c[0x0][0x380] ;  /* 0x0000e000ff027b82 */ /* 0x000e240000000a00 */
[----:B0-----:R-:W-:-:S05]  /*0e90*/  IMAD.WIDE.U32 R2, R6, 0x4, R2 ;  /* 0x0000000406027825 */ /* 0x001fca00078e0002 */
[----:B------:R-:W2:Y:S04]  /*0ea0*/  LDG.E.CONSTANT R4, desc[UR6][R2.64] ;  /* 0x0000000602047981 */ /* 0x000ea8000c1e9900 */
[----:B------:R-:W3:Y:S01]  /*0eb0*/  LDG.E.CONSTANT R8, desc[UR6][R2.64+0x1000] ;  /* 0x0010000602087981 */ /* 0x000ee2000c1e9900 */
[----:B------:R-:W-:Y:S02]  /*0ec0*/  IADD3 R6, PT, PT, R6, 0x800, RZ ;  /* 0x0000080006067810 */ /* 0x000fe40007ffe0ff */
[----:B--2---:R-:W-:-:S04]  /*0ed0*/  FMNMX R5, R9, R4, !PT ;  /* 0x0000000409057209 */ /* 0x004fc80007800000 */
[----:B---3--:R-:W-:Y:S01]  /*0ee0*/  FMNMX R7, R5, R8, !PT ;  /* 0x0000000805077209 */ /* 0x008fe20007800000 */
[--C-:B------:R-:W-:Y:S01]  /*0ef0*/  FADD R9, R9, -R5.reuse ;  /* 0x8000000509097221 */ /* 0x100fe20000000000 */
[----:B------:R-:W-:-:S03]  /*0f00*/  FADD R4, R4, -R5 ;  /* 0x8000000504047221 */ /* 0x000fc60000000000 */
[----:B------:R-:W-:Y:S01]  /*0f10*/  FMUL R9, R9, 1.4426950216293334961 ;  /* 0x3fb8aa3b09097820 */ /* 0x000fe20000400000 */
[----:B------:R-:W-:Y:S01]  /*0f20*/  FMUL R4, R4, 1.4426950216293334961 ;  /* 0x3fb8aa3b04047820 */ /* 0x000fe20000400000 */
[--C-:B------:R-:W-:Y:S01]  /*0f30*/  FADD R5, R5, -R7.reuse ;  /* 0x8000000705057221 */ /* 0x100fe20000000000 */
[----:B------:R-:W-:Y:S02]  /*0f40*/  FADD R8, R8, -R7 ;  /* 0x8000000708087221 */ /* 0x000fe40000000000 */
[----:B------:R-:W-:Y:S01]  /*0f50*/  FSETP.GEU.AND P1, PT, R9, -126, PT ;  /* 0xc2fc00000900780b */ /* 0x000fe20003f2e000 */
[----:B------:R-:W-:Y:S01]  /*0f60*/  FMUL R5, R5, 1.4426950216293334961 ;  /* 0x3fb8aa3b05057820 */ /* 0x000fe20000400000 */
[----:B------:R-:W-:Y:S01]  /*0f70*/  FMUL R3, R8, 1.4426950216293334961 ;  /* 0x3fb8aa3b08037820 */ /* 0x000fe20000400000 */
[----:B------:R-:W-:-:S03]  /*0f80*/  FSETP.GEU.AND P2, PT, R4, -126, PT ;  /* 0xc2fc00000400780b */ /* 0x000fc60003f4e000 */
[----:B------:R-:W-:Y:S02]  /*0f90*/  FSETP.GEU.AND P3, PT, R5, -126, PT ;  /* 0xc2fc00000500780b */ /* 0x000fe40003f6e000 */
[----:B------:R-:W-:-:S05]  /*0fa0*/  FSETP.GEU.AND P4, PT, R3, -126, PT ;  /* 0xc2fc00000300780b */ /* 0x000fca0003f8e000 */
[----:B------:R-:W-:-:S03]  /*0fb0*/  @!P1 FMUL R9, R9, 0.5 ;  /* 0x3f00000009099820 */ /* 0x000fc60000400000 */
[----:B------:R-:W-:Y:S01]  /*0fc0*/  @!P2 FMUL R4, R4, 0.5 ;  /* 0x3f0000000404a820 */ /* 0x000fe20000400000 */
[----:B------:R0:W1:Y:S02]  /*0fd0*/  MUFU.EX2 R2, R9 ;  /* 0x0000000900027308 */ /* 0x0000640000000800 */
[----:B------:R-:W-:Y:S02]  /*0fe0*/  @!P3 FMUL R5, R5, 0.5 ;  /* 0x3f0000000505b820 */ /* 0x000fe40000400000 */
[----:B------:R-:W-:-:S04]  /*0ff0*/  @!P4 FMUL R3, R3, 0.5 ;  /* 0x3f0000000303c820 */ /* 0x000fc80000400000 */
[----:B------:R-:W2:Y:S01]  /*1000*/  MUFU.EX2 R8, R4 ;  /* 0x0000000400087308 */ /* 0x000ea20000000800 */
[----:B0-----:R-:W-:-:S07]  /*1010*/  MOV R9, R7 ;  /* 0x0000000700097202 */ /* 0x001fce0000000f00 */
[----:B------:R-:W0:Y:S01]  /*1020*/  MUFU.EX2 R10, R5 ;  /* 0x00000005000a7308 */ /* 0x000e220000000800 */
[----:B-1----:R-:W-:-:S07]  /*1030*/  @!P1 FMUL R2, R2, R2 ;  /* 0x0000000202029220 */ /* 0x002fce0000400000 */
[----:B------:R-:W1:Y:S01]  /*1040*/  MUFU.EX2 R12, R3 ;  /* 0x00000003000c7308 */ /* 0x000e620000000800 */
[----:B--2---:R-:W-:-:S04]  /*1050*/  @!P2 FMUL R8, R8, R8 ;  /* 0x000000080808a220 */ /* 0x004fc80000400000 */
[----:B------:R-:W-:Y:S01]  /*1060*/  FFMA R15, R15, R2, R8 ;  /* 0x000000020f0f7223 */ /* 0x000fe20000000008 */
[----:B0-----:R-:W-:Y:S01]  /*1070*/  @!P3 FMUL R10, R10, R10 ;  /* 0x0000000a0a0ab220 */ /* 0x001fe20000400000 */
[----:B-1----:R-:W-:-:S04]  /*1080*/  @!P4 FMUL R12, R12, R12 ;  /* 0x0000000c0c0cc220 */ /* 0x002fc80000400000 */
[----:B------:R-:W-:-:S07]  /*1090*/  FFMA R15, R15, R10, R12 ;  /* 0x0000000a0f0f7223 */ /* 0x000fce000000000c */
.L_x_8:
[----:B------:R-:W-:Y:S05]  /*10a0*/  BSYNC.RECONVERGENT B1 ;  /* 0x0000000000017941 */ /* 0x000fea0003800200 */
.L_x_7:
[----:B------:R-:W-:Y:S05]  /*10b0*/  @P0 BRA `(.L_x_1) ;  /* 0x0000000000480947 */ /* 0x000fea0003800000 */
[----:B------:R-:W0:Y:S02]  /*10c0*/  LDC.64 R2, c[0x0][0x380] ;  /* 0x0000e000ff027b82 */ /* 0x000e240000000a00 */
[----:B0-----:R-:W-:-:S06]  /*10d0*/  IMAD.WIDE.U32 R2, R6, 0x4, R2 ;  /* 0x0000000406027825 */ /* 0x001fcc00078e0002 */
[----:B------:R-:W2:Y:S02]  /*10e0*/  LDG.E.CONSTANT R2, desc[UR6][R2.64] ;  /* 0x0000000602027981 */ /* 0x000ea4000c1e9900 */
[----:B--2---:R-:W-:-:S05]  /*10f0*/  FMNMX R4, R9, R2, !PT ;  /* 0x0000000209047209 */ /* 0x004fca0007800000 */
[--C-:B------:R-:W-:Y:S01]  /*1100*/  FADD R5, R9, -R4.reuse ;  /* 0x8000000409057221 */ /* 0x100fe20000000000 */
[----:B------:R-:W-:Y:S01]  /*1110*/  FADD R6, R2, -R4 ;  /* 0x8000000402067221 */ /* 0x000fe20000000000 */
[----:B------:R-:W-:Y:S02]  /*1120*/  MOV R9, R4 ;  /* 0x0000000400097202 */ /* 0x000fe40000000f00 */
[----:B------:R-:W-:Y:S01]  /*1130*/  FMUL R5, R5, 1.4426950216293334961 ;  /* 0x3fb8aa3b05057820 */ /* 0x000fe20000400000 */
[----:B------:R-:W-:-:S04]  /*1140*/  FMUL R7, R6, 1.4426950216293334961 ;  /* 0x3fb8aa3b06077820 */ /* 0x000fc80000400000 */
[----:B------:R-:W-:Y:S02]  /*1150*/  FSETP.GEU.AND P0, PT, R5, -126, PT ;  /* 0xc2fc00000500780b */ /* 0x000fe40003f0e000 */
[----:B------:R-:W-:-:S11]  /*1160*/  FSETP.GEU.AND P1, PT, R7, -126, PT ;  /* 0xc2fc00000700780b */ /* 0x000fd60003f2e000 */
[----:B------:R-:W-:Y:S02]  /*1170*/  @!P0 FMUL R5, R5, 0.5 ;  /* 0x3f00000005058820 */ /* 0x000fe40000400000 */
[----:B------:R-:W-:Y:S02]  /*1180*/  @!P1 FMUL R7, R7, 0.5 ;  /* 0x3f00000007079820 */ /* 0x000fe40000400000 */
[----:B------:R-:W0:Y:S08]  /*1190*/  MUFU.EX2 R6, R5 ;  /* 0x0000000500067308 */ /* 0x000e300000000800 */
[----:B------:R-:W1:Y:S01]  /*11a0*/  MUFU.EX2 R2, R7 ;  /* 0x0000000700027308 */ /* 0x000e620000000800 */
[----:B0-----:R-:W-:Y:S01]  /*11b0*/  @!P0 FMUL R6, R6, R6 ;  /* 0x0000000606068220 */ /* 0x001fe20000400000 */
[----:B-1----:R-:W-:-:S04]  /*11c0*/  @!P1 FMUL R2, R2, R2 ;  /* 0x0000000202029220 */ /* 0x002fc80000400000 */
[----:B------:R-:W-:-:S07]  /*11d0*/  FFMA R15, R15, R6, R2 ;  /* 0x000000060f0f7223 */ /* 0x000fce0000000002 */
.L_x_1:
[----:B------:R-:W-:Y:S05]  /*11e0*/  BSYNC.RECONVERGENT B0 ;  /* 0x0000000000007941 */ /* 0x000fea0003800200 */
.L_x_0:
[----:B------:R-:W0:Y:S02]  /*11f0*/  SHFL.BFLY PT, R2, R9, 0x10, 0x1f ;  /* 0x0e001f0009027f89 */ /* 0x000e2400000e0000 */
[----:B0-----:R-:W-:-:S04]  /*1200*/  FSETP.GT.AND P0, PT, R9, R2, PT ;  /* 0x000000020900720b */ /* 0x001fc80003f04000 */
[----:B------:R-:W-:Y:S02]  /*1210*/  FSEL R3, R9, R2, P0 ;  /* 0x0000000209037208 */ /* 0x000fe40000000000 */
[----:B------:R-:W-:-:S03]  /*1220*/  FSEL R2, R2, R9, P0 ;  /* 0x0000000902027208 */ /* 0x000fc60000000000 */
[----:B------:R-:W0:Y:S02]  /*1230*/  SHFL.BFLY PT, R6, R3, 0x8, 0x1f ;  /* 0x0d001f0003067f89 */ /* 0x000e2400000e0000 */
[----:B------:R-:W-:-:S04]  /*1240*/  FADD R2, -R3, R2 ;  /* 0x0000000203027221 */ /* 0x000fc80000000100 */
[----:B------:R-:W-:Y:S02]  /*1250*/  FMUL R4, R2, 1.4426950216293334961 ;  /* 0x3fb8aa3b02047820 */ /* 0x000fe40000400000 */
[----:B------:R-:W1:Y:S03]  /*1260*/  SHFL.BFLY PT, R2, R15, 0x10, 0x1f ;  /* 0x0e001f000f027f89 */ /* 0x000e6600000e0000 */
[----:B------:R-:W-:-:S13]  /*1270*/  FSETP.GEU.AND P2, PT, R4, -126, PT ;  /* 0xc2fc00000400780b */ /* 0x000fda0003f4e000 */
[----:B------:R-:W-:Y:S01]  /*1280*/  @!P2 FMUL R4, R4, 0.5 ;  /* 0x3f0000000404a820 */ /* 0x000fe20000400000 */
[----:B0-----:R-:W-:-:S03]  /*1290*/  FSETP.GT.AND P1, PT, R3, R6, PT ;  /* 0x000000060300720b */ /* 0x001fc60003f24000 */
[----:B------:R-:W0:Y:S01]  /*12a0*/  MUFU.EX2 R5, R4 ;  /* 0x0000000400057308 */ /* 0x000e220000000800 */
[----:B------:R-:W-:Y:S02]  /*12b0*/  FSEL R7, R3, R6, P1 ;  /* 0x0000000603077208 */ /* 0x000fe40000800000 */
[----:B------:R-:W-:Y:S02]  /*12c0*/  FSEL R6, R6, R3, P1 ;  /* 0x0000000306067208 */ /* 0x000fe40000800000 */
[----:B-1----:R-:W-:Y:S01]  /*12d0*/  FSEL R3, R15, R2, P0 ;  /* 0x000000020f037208 */ /* 0x002fe20000000000 */
[----:B------:R-:W1:Y:S01]  /*12e0*/  SHFL.BFLY PT, R8, R7, 0x4, 0x1f ;  /* 0x0c801f0007087f89 */ /* 0x000e6200000e0000 */
[----:B------:R-:W-:Y:S01]  /*12f0*/  FSEL R2, R2, R15, P0 ;  /* 0x0000000f02027208 */ /* 0x000fe20000000000 */
[----:B------:R-:W-:-:S04]  /*1300*/  FADD R6, -R7, R6 ;  /* 0x0000000607067221 */ /* 0x000fc80000000100 */
[----:B------:R-:W-:Y:S01]  /*1310*/  FMUL R6, R6, 1.4426950216293334961 ;  /* 0x3fb8aa3b06067820 */ /* 0x000fe20000400000 */
[----:B0-----:R-:W-:-:S04]  /*1320*/  @!P2 FMUL R5, R5, R5 ;  /* 0x000000050505a220 */ /* 0x001fc80000400000 */
[----:B------:R-:W-:Y:S01]  /*1330*/  FSETP.GEU.AND P2, PT, R6, -126, PT ;  /* 0xc2fc00000600780b */ /* 0x000fe20003f4e000 */
[----:B------:R-:W-:-:S05]  /*1340*/  FFMA R2, R2, R5, R3 ;  /* 0x0000000502027223 */ /* 0x000fca0000000003 */
[----:B------:R-:W0:Y:S01]  /*1350*/  SHFL.BFLY PT, R3, R2, 0x8, 0x1f ;  /* 0x0d001f0002037f89 */ /* 0x000e2200000e0000 */
[----:B-1----:R-:W-:-:S06]  /*1360*/  FSETP.GT.AND P0, PT, R7, R8, PT ;  /* 0x000000080700720b */ /* 0x002fcc0003f04000 */
[----:B------:R-:W-:Y:S01]  /*1370*/  @!P2 FMUL R6, R6, 0.5 ;  /* 0x3f0000000606a820 */ /* 0x000fe20000400000 */
[----:B------:R-:W-:-:S03]  /*1380*/  FSEL R9, R7, R8, P0 ;  /* 0x0000000807097208 */ /* 0x000fc60000000000 */
[----:B------:R-:W1:Y:S01]  /*1390*/  MUFU.EX2 R5, R6 ;  /* 0x0000000600057308 */ /* 0x000e620000000800 */
[----:B------:R-:W-:Y:S01]  /*13a0*/  FSEL R8, R8, R7, P0 ;  /* 0x0000000708087208 */ /* 0x000fe20000000000 */
[----:B------:R-:W2:Y:S04]  /*13b0*/  SHFL.BFLY PT, R10, R9, 0x2, 0x1f ;  /* 0x0c401f00090a7f89 */ /* 0x000ea800000e0000 */
[----:B------:R-:W-:-:S04]  /*13c0*/  FADD R8, -R9, R8 ;  /* 0x0000000809087221 */ /* 0x000fc80000000100 */
[----:B------:R-:W-:Y:S01]  /*13d0*/  FMUL R8, R8, 1.4426950216293334961 ;  /* 0x3fb8aa3b08087820 */ /* 0x000fe20000400000 */
[----:B0-----:R-:W-:Y:S02]  /*13e0*/  FSEL R4, R2, R3, P1 ;  /* 0x0000000302047208 */ /* 0x001fe40000800000 */
[----:B------:R-:W-:Y:S01]  /*13f0*/  FSEL R3, R3, R2, P1 ;  /* 0x0000000203037208 */ /* 0x000fe20000800000 */
[----:B-1----:R-:W-:Y:S01]  /*1400*/  @!P2 FMUL R5, R5, R5 ;  /* 0x000000050505a220 */ /* 0x002fe20000400000 */
[----:B------:R-:W-:-:S03]  /*1410*/  FSETP.GEU.AND P2, PT, R8, -126, PT ;  /* 0xc2fc00000800780b */ /* 0x000fc60003f4e000 */
[----:B------:R-:W-:-:S05]  /*1420*/  FFMA R3, R3, R5, R4 ;  /* 0x0000000503037223 */ /* 0x000fca0000000004 */
[----:B------:R-:W0:Y:S01]  /*1430*/  SHFL.BFLY PT, R2, R3, 0x4, 0x1f ;  /* 0x0c801f0003027f89 */ /* 0x000e2200000e0000 */
[----:B--2---:R-:W-:-:S04]  /*1440*/  FSETP.GT.AND P1, PT, R9, R10, PT ;  /* 0x0000000a0900720b */ /* 0x004fc80003f24000 */
[----:B------:R-:W-:Y:S01]  /*1450*/  @!P2 FMUL R8, R8, 0.5 ;  /* 0x3f0000000808a820 */ /* 0x000fe20000400000 */
[----:B------:R-:W-:Y:S02]  /*1460*/  FSEL R7, R9, R10, P1 ;  /* 0x0000000a09077208 */ /* 0x000fe40000800000 */
[----:B------:R-:W-:Y:S01]  /*1470*/  FSEL R10, R10, R9, P1 ;  /* 0x000000090a0a7208 */ /* 0x000fe20000800000 */
[----:B------:R-:W1:Y:S02]  /*1480*/  MUFU.EX2 R6, R8 ;  /* 0x0000000800067308 */ /* 0x000e640000000800 */
[----:B------:R-:W2:Y:S02]  /*1490*/  SHFL.BFLY PT, R12, R7, 0x1, 0x1f ;  /* 0x0c201f00070c7f89 */ /* 0x000ea400000e0000 */
[----:B------:R-:W-:-:S04]  /*14a0*/  FADD R10, -R7, R10 ;  /* 0x0000000a070a7221 */ /* 0x000fc80000000100 */
[----:B------:R-:W-:-:S05]  /*14b0*/  FMUL R10, R10, 1.4426950216293334961 ;  /* 0x3fb8aa3b0a0a7820 */ /* 0x000fca0000400000 */
[----:B------:R-:W-:Y:S02]  /*14c0*/  FSETP.GEU.AND P3, PT, R10, -126, PT ;  /* 0xc2fc00000a00780b */ /* 0x000fe40003f6e000 */
[----:B0-----:R-:W-:Y:S02]  /*14d0*/  FSEL R4, R3, R2, P0 ;  /* 0x0000000203047208 */ /* 0x001fe40000000000 */
[----:B------:R-:W-:Y:S01]  /*14e0*/  FSEL R5, R2, R3, P0 ;  /* 0x0000000302057208 */ /* 0x000fe20000000000 */
[----:B-1----:R-:W-:Y:S01]  /*14f0*/  @!P2 FMUL R6, R6, R6 ;  /* 0x000000060606a220 */ /* 0x002fe20000400000 */
[----:B------:R-:W-:-:S03]  /*1500*/  LOP3.LUT P2, RZ, R0, 0x1f, RZ, 0xc0, !PT ;  /* 0x0000001f00ff7812 */ /* 0x000fc6000784c0ff */
[----:B------:R-:W-:-:S04]  /*1510*/  FFMA R4, R5, R6, R4 ;  /* 0x0000000605047223 */ /* 0x000fc80000000004 */
[----:B------:R-:W-:Y:S01]  /*1520*/  @!P3 FMUL R10, R10, 0.5 ;  /* 0x3f0000000a0ab820 */ /* 0x000fe20000400000 */
[----:B------:R-:W0:Y:S01]  /*1530*/  SHFL.BFLY PT, R3, R4, 0x2, 0x1f ;  /* 0x0c401f0004037f89 */ /* 0x000e2200000e0000 */
[CC--:B--2---:R-:W-:Y:S02]  /*1540*/  FSETP.GT.AND P0, PT, R7.reuse, R12.reuse, PT ;  /* 0x0000000c0700720b */ /* 0x0c4fe40003f04000 */
[----:B------:R-:W1:Y:S02]  /*1550*/  MUFU.EX2 R8, R10 ;  /* 0x0000000a00087308 */ /* 0x000e640000000800 */
[----:B------:R-:W-:Y:S02]  /*1560*/  FSEL R5, R12, R7, P0 ;  /* 0x000000070c057208 */ /* 0x000fe40000000000 */
[----:B------:R-:W-:Y:S02]  /*1570*/  FSEL R2, R7, R12, P0 ;  /* 0x0000000c07027208 */ /* 0x000fe40000000000 */
[----:B------:R-:W2:Y:S03]  /*1580*/  @!P2 S2R R12, SR_CgaCtaId ;  /* 0x00000000000ca919 */ /* 0x000ea60000008800 */
[----:B------:R-:W-:-:S04]  /*1590*/  FADD R5, -R2, R5 ;  /* 0x0000000502057221 */ /* 0x000fc80000000100 */
[----:B------:R-:W-:Y:S01]  /*15a0*/  FMUL R7, R5, 1.4426950216293334961 ;  /* 0x3fb8aa3b05077820 */ /* 0x000fe20000400000 */
[----:B-1----:R-:W-:Y:S01]  /*15b0*/  @!P3 FMUL R8, R8, R8 ;  /* 0x000000080808b220 */ /* 0x002fe20000400000 */
[----:B0-----:R-:W-:Y:S02]  /*15c0*/  FSEL R5, R4, R3, P1 ;  /* 0x0000000304057208 */ /* 0x001fe40000800000 */
[----:B------:R-:W-:Y:S02]  /*15d0*/  FSEL R6, R3, R4, P1 ;  /* 0x0000000403067208 */ /* 0x000fe40000800000 */
[----:B------:R-:W-:Y:S02]  /*15e0*/  FSETP.GEU.AND P1, PT, R7, -126, PT ;  /* 0xc2fc00000700780b */ /* 0x000fe40003f2e000 */
[----:B------:R-:W-:Y:S01]  /*15f0*/  @!P2 MOV R3, 0x400 ;  /* 0x000004000003a802 */ /* 0x000fe20000000f00 */
[----:B------:R-:W-:Y:S01]  /*1600*/  FFMA R5, R6, R8, R5 ;  /* 0x0000000806057223 */ /* 0x000fe20000000005 */
[----:B------:R-:W-:-:S04]  /*1610*/  @!P2 SHF.R.U32.HI R8, RZ, 0x2, R0 ;  /* 0x00000002ff08a819 */ /* 0x000fc80000011600 */
[----:B------:R-:W0:Y:S01]  /*1620*/  SHFL.BFLY PT, R4, R5, 0x1, 0x1f ;  /* 0x0c201f0005047f89 */ /* 0x000e2200000e0000 */
[----:B------:R-:W-:-:S04]  /*1630*/  @!P2 LOP3.LUT R8, R8, 0xf8, RZ, 0xc0, !PT ;  /* 0x000000f80808a812 */ /* 0x000fc800078ec0ff */
[----:B------:R-:W-:Y:S01]  /*1640*/  @!P1 FMUL R7, R7, 0.5 ;  /* 0x3f00000007079820 */ /* 0x000fe20000400000 */
[----:B--2---:R-:W-:-:S03]  /*1650*/  @!P2 LEA R9, R12, R3, 0x18 ;  /* 0x000000030c09a211 */ /* 0x004fc600078ec0ff */
[----:B------:R-:W1:Y:S01]  /*1660*/  MUFU.EX2 R6, R7 ;  /* 0x0000000700067308 */ /* 0x000e620000000800 */
[----:B------:R-:W-:Y:S02]  /*1670*/  @!P2 IADD3 R8, PT, PT, R8, R9, RZ ;  /* 0x000000090808a210 */ /* 0x000fe40007ffe0ff */
[----:B0-----:R-:W-:Y:S02]  /*1680*/  FSEL R3, R5, R4, P0 ;  /* 0x0000000405037208 */ /* 0x001fe40000000000 */
[----:B------:R-:W-:Y:S01]  /*1690*/  FSEL R4, R4, R5, P0 ;  /* 0x0000000504047208 */ /* 0x000fe20000000000 */
[----:B-1----:R-:W-:Y:S01]  /*16a0*/  @!P1 FMUL R6, R6, R6 ;  /* 0x0000000606069220 */ /* 0x002fe20000400000 */
[----:B------:R-:W-:-:S03]  /*16b0*/  ISETP.GT.U32.AND P0, PT, R0, 0x1f, PT ;  /* 0x0000001f0000780c */ /* 0x000fc60003f04070 */
[----:B------:R-:W-:-:S05]  /*16c0*/  FFMA R3, R4, R6, R3 ;  /* 0x0000000604037223 */ /* 0x000fca0000000003 */
[----:B------:R0:W-:Y:S01]  /*16d0*/  @!P2 STS.64 [R8], R2 ;  /* 0x000000020800a388 */ /* 0x0001e20000000a00 */
[----:B------:R-:W-:Y:S06]  /*16e0*/  BAR.SYNC.DEFER_BLOCKING 0x0 ;  /* 0x0000000000007b1d */ /* 0x000fec0000010000 */
[----:B------:R-:W-:Y:S05]  /*16f0*/  @P0 BRA `(.L_x_9) ;  /* 0x00000004003c0947 */ /* 0x000fea0003800000 */
[----:B0-----:R-:W0:Y:S01]  /*1700*/  S2R R2, SR_CgaCtaId ;  /* 0x0000000000027919 */ /* 0x001e220000008800 */
[----:B------:R-:W-:Y:S01]  /*1710*/  MOV R5, 0x400 ;  /* 0x0000040000057802 */ /* 0x000fe20000000f00 */
[----:B------:R-:W-:-:S03]  /*1720*/  UMOV UR4, 0xffffffff ;  /* 0xffffffff00047882 */ /* 0x000fc60000000000 */
[----:B0-----:R-:W-:-:S04]  /*1730*/  LEA R5, R2, R5, 0x18 ;  /* 0x0000000502057211 */ /* 0x001fc800078ec0ff */
[----:B------:R-:W-:-:S06]  /*1740*/  LEA R2, R0, R5, 0x3 ;  /* 0x0000000500027211 */ /* 0x000fcc00078e18ff */
[----:B------:R-:W0:Y:S01]  /*1750*/  LDS.64 R2, [R2] ;  /* 0x0000000002027984 */ /* 0x000e220000000a00 */
[----:B------:R-:W-:Y:S05]  /*1760*/  BRA.DIV UR4, `(.L_x_10) ;  /* 0x0000000a04e47947 */ /* 0x000fea000b800000 */
[----:B0-----:R-:W0:Y:S04]  /*1770*/  SHFL.BFLY PT, R7, R2, 0x10, 0x1f ;  /* 0x0e001f0002077f89 */ /* 0x001e2800000e0000 */
[----:B------:R-:W1:Y:S01]  /*1780*/  SHFL.BFLY PT, R4, R3, 0x10, 0x1f ;  /* 0x0e001f0003047f89 */ /* 0x000e6200000e0000 */
[----:B0-----:R-:W-:-:S04]  /*1790*/  FSETP.GT.AND P0, PT, R2, R7, PT ;  /* 0x000000070200720b */ /* 0x001fc80003f04000 */
[----:B------:R-:W-:Y:S02]  /*17a0*/  FSEL R6, R2, R7, P0 ;  /* 0x0000000702067208 */ /* 0x000fe40000000000 */
[----:B------:R-:W-:-:S03]  /*17b0*/  FSEL R7, R7, R2, P0 ;  /* 0x0000000207077208 */ /* 0x000fc60000000000 */
[----:B------:R-:W0:Y:S02]  /*17c0*/  SHFL.BFLY PT, R11, R6, 0x8, 0x1f ;  /* 0x0d001f00060b7f89 */ /* 0x000e2400000e0000 */
[----:B------:R-:W-:-:S04]  /*17d0*/  FADD R7, -R6, R7 ;  /* 0x0000000706077221 */ /* 0x000fc80000000100 */
[----:B------:R-:W-:Y:S01]  /*17e0*/  FMUL R8, R7, 1.4426950216293334961 ;  /* 0x3fb8aa3b07087820 */ /* 0x000fe20000400000 */
[----:B-1----:R-:W-:-:S04]  /*17f0*/  FSEL R7, R4, R3, P0 ;  /* 0x0000000304077208 */ /* 0x002fc80000000000 */
[----:B------:R-:W-:-:S13]  /*1800*/  FSETP.GEU.AND P2, PT, R8, -126, PT ;  /* 0xc2fc00000800780b */ /* 0x000fda0003f4e000 */
[----:B------:R-:W-:Y:S01]  /*1810*/  @!P2 FMUL R8, R8, 0.5 ;  /* 0x3f0000000808a820 */ /* 0x000fe20000400000 */
[----:B0-----:R-:W-:-:S03]  /*1820*/  FSETP.GT.AND P1, PT, R6, R11, PT ;  /* 0x0000000b0600720b */ /* 0x001fc60003f24000 */
[----:B------:R-:W0:Y:S01]  /*1830*/  MUFU.EX2 R9, R8 ;  /* 0x0000000800097308 */ /* 0x000e220000000800 */
[----:B------:R-:W-:Y:S02]  /*1840*/  FSEL R2, R6, R11, P1 ;  /* 0x0000000b06027208 */ /* 0x000fe40000800000 */
[----:B------:R-:W-:Y:S02]  /*1850*/  FSEL R11, R11, R6, P1 ;  /* 0x000000060b0b7208 */ /* 0x000fe40000800000 */
[----:B------:R-:W-:Y:S01]  /*1860*/  FSEL R6, R3, R4, P0 ;  /* 0x0000000403067208 */ /* 0x000fe20000000000 */
[----:B------:R-:W1:Y:S02]  /*1870*/  SHFL.BFLY PT, R13, R2, 0x4, 0x1f ;  /* 0x0c801f00020d7f89 */ /* 0x000e6400000e0000 */
        /* <DEDUP_REMOVED lines=24> */
[----:B------:R-:W1:Y:S04]  /*1a00*/  MUFU.EX2 R9, R8 ;  /* 0x0000000800097308 */ /* 0x000e680000000800 */
[----:B------:R-:W-:-:S04]  /*1a10*/  FADD R7, -R2, R7 ;  /* 0x0000000702077221 */ /* 0x000fc80000000100 */
[----:B------:R-:W-:Y:S01]  /*1a20*/  FMUL R10, R7, 1.4426950216293334961 ;  /* 0x3fb8aa3b070a7820 */ /* 0x000fe20000400000 */
[----:B0-----:R-:W-:Y:S02]  /*1a30*/  FSEL R6, R3, R4, P0 ;  /* 0x0000000403067208 */ /* 0x001fe40000000000 */
[----:B------:R-:W-:Y:S01]  /*1a40*/  FSEL R7, R4, R3, P0 ;  /* 0x0000000304077208 */ /* 0x000fe20000000000 */
[----:B-1----:R-:W-:Y:S01]  /*1a50*/  @!P2 FMUL R9, R9, R9 ;  /* 0x000000090909a220 */ /* 0x002fe20000400000 */
[----:B------:R-:W-:-:S03]  /*1a60*/  FSETP.GEU.AND P0, PT, R10, -126, PT ;  /* 0xc2fc00000a00780b */ /* 0x000fc60003f0e000 */
[----:B------:R-:W-:-:S05]  /*1a70*/  FFMA R6, R7, R9, R6 ;  /* 0x0000000907067223 */ /* 0x000fca0000000006 */
[----:B------:R-:W0:Y:S05]  /*1a80*/  SHFL.BFLY PT, R3, R6, 0x2, 0x1f ;  /* 0x0c401f0006037f89 */ /* 0x000e2a00000e0000 */
[----:B------:R-:W-:-:S04]  /*1a90*/  @!P0 FMUL R10, R10, 0.5 ;  /* 0x3f0000000a0a8820 */ /* 0x000fc80000400000 */
[----:B------:R-:W1:Y:S01]  /*1aa0*/  MUFU.EX2 R7, R10 ;  /* 0x0000000a00077308 */ /* 0x000e620000000800 */
[----:B0-----:R-:W-:Y:S02]  /*1ab0*/  FSEL R4, R6, R3, P1 ;  /* 0x0000000306047208 */ /* 0x001fe40000800000 */
[----:B------:R-:W-:Y:S01]  /*1ac0*/  FSEL R3, R3, R6, P1 ;  /* 0x0000000603037208 */ /* 0x000fe20000800000 */
[----:B-1----:R-:W-:-:S04]  /*1ad0*/  @!P0 FMUL R7, R7, R7 ;  /* 0x0000000707078220 */ /* 0x002fc80000400000 */
[----:B------:R-:W-:Y:S02]  /*1ae0*/  FFMA R3, R3, R7, R4 ;  /* 0x0000000703037223 */ /* 0x000fe40000000004 */
[----:B------:R0:W1:Y:S04]  /*1af0*/  SHFL.BFLY PT, R7, R2, 0x1, 0x1f ;  /* 0x0c201f0002077f89 */ /* 0x00006800000e0000 */
[----:B------:R0:W2:Y:S02]  /*1b00*/  SHFL.BFLY PT, R4, R3, 0x1, 0x1f ;  /* 0x0c201f0003047f89 */ /* 0x0000a400000e0000 */
.L_x_25:
[-C--:B-1----:R-:W-:Y:S02]  /*1b10*/  FSETP.GT.AND P0, PT, R2, R7.reuse, PT ;  /* 0x000000070200720b */ /* 0x082fe40003f04000 */
[----:B------:R-:W-:Y:S02]  /*1b20*/  ISETP.NE.AND P2, PT, R0, RZ, PT ;  /* 0x000000ff0000720c */ /* 0x000fe40003f45270 */
[----:B------:R-:W-:Y:S02]  /*1b30*/  FSEL R9, R7, R2, P0 ;  /* 0x0000000207097208 */ /* 0x000fe40000000000 */
[----:B------:R-:W-:Y:S02]  /*1b40*/  FSEL R10, R2, R7, P0 ;  /* 0x00000007020a7208 */ /* 0x000fe40000000000 */
[----:B0-2---:R-:W-:Y:S02]  /*1b50*/  FSEL R2, R3, R4, P0 ;  /* 0x0000000403027208 */ /* 0x005fe40000000000 */
[----:B------:R-:W-:Y:S01]  /*1b60*/  FSEL R3, R4, R3, P0 ;  /* 0x0000000304037208 */ /* 0x000fe20000000000 */
[----:B------:R-:W-:-:S04]  /*1b70*/  FADD R9, -R10, R9 ;  /* 0x000000090a097221 */ /* 0x000fc80000000100 */
[----:B------:R-:W-:-:S05]  /*1b80*/  FMUL R9, R9, 1.4426950216293334961 ;  /* 0x3fb8aa3b09097820 */ /* 0x000fca0000400000 */
[----:B------:R-:W-:-:S13]  /*1b90*/  FSETP.GEU.AND P1, PT, R9, -126, PT ;  /* 0xc2fc00000900780b */ /* 0x000fda0003f2e000 */
[----:B------:R-:W-:-:S04]  /*1ba0*/  @!P1 FMUL R9, R9, 0.5 ;  /* 0x3f00000009099820 */ /* 0x000fc80000400000 */
[----:B------:R-:W0:Y:S02]  /*1bb0*/  MUFU.EX2 R6, R9 ;  /* 0x0000000900067308 */ /* 0x000e240000000800 */
[----:B0-----:R-:W-:-:S04]  /*1bc0*/  @!P1 FMUL R6, R6, R6 ;  /* 0x0000000606069220 */ /* 0x001fc80000400000 */
[----:B------:R-:W-:-:S05]  /*1bd0*/  FFMA R11, R3, R6, R2 ;  /* 0x00000006030b7223 */ /* 0x000fca0000000002 */
[----:B------:R1:W-:Y:S02]  /*1be0*/  @!P2 STS.64 [R5], R10 ;  /* 0x0000000a0500a388 */ /* 0x0003e40000000a00 */
.L_x_9:
[----:B-1----:R-:W1:Y:S01]  /*1bf0*/  LDC R5, c[0x0][0x390] ;  /* 0x0000e400ff057b82 */ /* 0x002e620000000800 */
[----:B------:R-:W-:Y:S05]  /*1c00*/  WARPSYNC.ALL ;  /* 0x0000000000007948 */ /* 0x000fea0003800000 */
[----:B-1----:R-:W-:Y:S02]  /*1c10*/  ISETP.GE.AND P1, PT, R0, R5, PT ;  /* 0x000000050000720c */ /* 0x002fe40003f26270 */
[----:B------:R-:W1:Y:S08]  /*1c20*/  S2UR UR5, SR_CgaCtaId ;  /* 0x00000000000579c3 */ /* 0x000e700000008800 */
[----:B------:R-:W-:Y:S06]  /*1c30*/  BAR.SYNC.DEFER_BLOCKING 0x0 ;  /* 0x0000000000007b1d */ /* 0x000fec0000010000 */
[----:B------:R-:W-:-:S02]  /*1c40*/  UMOV UR4, 0x400 ;  /* 0x0000040000047882 */ /* 0x000fc40000000000 */
[----:B-1----:R-:W-:-:S09]  /*1c50*/  ULEA UR4, UR5, UR4, 0x18 ;  /* 0x0000000405047291 */ /* 0x002fd2000f8ec0ff */
[----:B0-----:R-:W0:Y:S02]  /*1c60*/  LDS.64 R2, [UR4] ;  /* 0x00000004ff027984 */ /* 0x001e240008000a00 */
[----:B0-----:R-:W-:-:S13]  /*1c70*/  FSETP.GEU.AND P0, PT, |R3|, 1.175494350822287508e-38, PT ;  /* 0x008000000300780b */ /* 0x001fda0003f0e200 */
[----:B------:R-:W-:Y:S01]  /*1c80*/  @!P0 FMUL R3, R3, 16777216 ;  /* 0x4b80000003038820 */ /* 0x000fe20000400000 */
[----:B------:R-:W-:Y:S06]  /*1c90*/  @P1 EXIT ;  /* 0x000000000000194d */ /* 0x000fec0003800000 */
[----:B------:R-:W-:Y:S01]  /*1ca0*/  LOP3.LUT R6, RZ, R0, RZ, 0x33, !PT ;  /* 0x00000000ff067212 */ /* 0x000fe200078e33ff */
[----:B------:R-:W0:Y:S01]  /*1cb0*/  MUFU.RCP R4, R3 ;  /* 0x0000000300047308 */ /* 0x000e220000001000 */
[----:B------:R-:W-:Y:S01]  /*1cc0*/  HFMA2 R7, -RZ, RZ, 15, 0 ;  /* 0x4b800000ff077431 */ /* 0x000fe200000001ff */
[----:B------:R-:W-:Y:S01]  /*1cd0*/  BSSY.RECONVERGENT B0, `(.L_x_11) ;  /* 0x0000029000007945 */ /* 0x000fe20003800200 */
[----:B------:R-:W-:-:S04]  /*1ce0*/  IADD3 R10, PT, PT, R6, R5, RZ ;  /* 0x00000005060a7210 */ /* 0x000fc80007ffe0ff */
[C---:B------:R-:W-:Y:S02]  /*1cf0*/  LOP3.LUT R6, R10.reuse, 0xc00, RZ, 0xc0, !PT ;  /* 0x00000c000a067812 */ /* 0x040fe400078ec0ff */
[----:B------:R-:W-:Y:S02]  /*1d00*/  ISETP.GE.U32.AND P2, PT, R10, 0xc00, PT ;  /* 0x00000c000a00780c */ /* 0x000fe40003f46070 */
[----:B------:R-:W-:Y:S02]  /*1d10*/  ISETP.NE.AND P1, PT, R6, 0xc00, PT ;  /* 0x00000c000600780c */ /* 0x000fe40003f25270 */
[----:B------:R-:W-:-:S05]  /*1d20*/  FSEL R7, R7, 1, !P0 ;  /* 0x3f80000007077808 */ /* 0x000fca0004000000 */
[----:B0-----:R-:W-:-:S06]  /*1d30*/  FMUL R4, R4, R7 ;  /* 0x0000000704047220 */ /* 0x001fcc0000400000 */
[----:B------:R-:W-:Y:S05]  /*1d40*/  @!P1 BRA `(.L_x_12) ;  /* 0x0000000000849947 */ /* 0x000fea0003800000 */
[----:B------:R-:W0:Y:S01]  /*1d50*/  LDC.64 R6, c[0x0][0x388] ;  /* 0x0000e200ff067b82 */ /* 0x000e220000000a00 */
[----:B------:R-:W-:-:S05]  /*1d60*/  LEA.HI R3, R10, 0x1, RZ, 0x16 ;  /* 0x000000010a037811 */ /* 0x000fca00078fb0ff */
[C---:B------:R-:W-:Y:S01]  /*1d70*/  IMAD.SHL.U32 R11, R3.reuse, 0x400, RZ ;  /* 0x00000400030b7824 */ /* 0x040fe200078e00ff */
[----:B------:R-:W-:Y:S01]  /*1d80*/  LOP3.LUT R3, R3, 0x3, RZ, 0xc0, !PT ;  /* 0x0000000303037812 */ /* 0x000fe200078ec0ff */
[----:B------:R-:W1:Y:S03]  /*1d90*/  LDC.64 R8, c[0x0][0x380] ;  /* 0x0000e000ff087b82 */ /* 0x000e660000000a00 */
[----:B------:R-:W-:Y:S01]  /*1da0*/  IADD3 R3, PT, PT, -R3, RZ, RZ ;  /* 0x000000ff03037210 */ /* 0x000fe20007ffe1ff */
[----:B0-----:R-:W-:-:S03]  /*1db0*/  IMAD.WIDE.U32 R6, R0, 0x4, R6 ;  /* 0x0000000400067825 */ /* 0x001fc600078e0006 */
[----:B------:R-:W-:Y:S02]  /*1dc0*/  MOV R12, R6 ;  /* 0x00000006000c7202 */ /* 0x000fe40000000f00 */
[----:B------:R-:W-:Y:S01]  /*1dd0*/  MOV R13, R7 ;  /* 0x00000007000d7202 */ /* 0x000fe20000000f00 */
[C---:B-1----:R-:W-:Y:S01]  /*1de0*/  IMAD.WIDE.U32 R8, R0.reuse, 0x4, R8 ;  /* 0x0000000400087825 */ /* 0x042fe200078e0008 */
[----:B------:R-:W-:Y:S02]  /*1df0*/  LOP3.LUT R0, R0, 0xc00, R11, 0xf8, !PT ;  /* 0x00000c0000007812 */ /* 0x000fe400078ef80b */
[----:B------:R-:W-:Y:S02]  /*1e00*/  MOV R10, R8 ;  /* 0x00000008000a7202 */ /* 0x000fe40000000f00 */
[----:B------:R-:W-:-:S07]  /*1e10*/  MOV R11, R9 ;  /* 0x00000009000b7202 */ /* 0x000fce0000000f00 */
.L_x_13:
[----:B0-----:R-:W-:Y:S02]  /*1e20*/  MOV R7, R11 ;  /* 0x0000000b00077202 */ /* 0x001fe40000000f00 */
[----:B------:R-:W-:-:S05]  /*1e30*/  MOV R6, R10 ;  /* 0x0000000a00067202 */ /* 0x000fca0000000f00 */
[----:B------:R0:W2:Y:S01]  /*1e40*/  LDG.E.CONSTANT R7, desc[UR6][R6.64] ;  /* 0x0000000606077981 */ /* 0x0000a2000c1e9900 */
[----:B------:R-:W-:Y:S02]  /*1e50*/  IADD3 R3, PT, PT, R3, 0x1, RZ ;  /* 0x0000000103037810 */ /* 0x000fe40007ffe0ff */
[----:B------:R-:W-:-:S05]  /*1e60*/  IADD3 R10, P3, PT, R10, 0x1000, RZ ;  /* 0x000010000a0a7810 */ /* 0x000fca0007f7e0ff */
[----:B------:R-:W-:Y:S01]  /*1e70*/  IMAD.X R11, RZ, RZ, R11, P3 ;  /* 0x000000ffff0b7224 */ /* 0x000fe200018e060b */
[----:B0-----:R-:W-:Y:S02]  /*1e80*/  MOV R6, R12 ;  /* 0x0000000c00067202 */ /* 0x001fe40000000f00 */
[----:B------:R-:W-:Y:S01]  /*1e90*/  IADD3 R12, P1, PT, R12, 0x1000, RZ ;  /* 0x000010000c0c7810 */ /* 0x000fe20007f3e0ff */
[----:B--2---:R-:W-:Y:S01]  /*1ea0*/  FADD R8, -R2, R7 ;  /* 0x0000000702087221 */ /* 0x004fe20000000100 */
[-C--:B------:R-:W-:Y:S02]  /*1eb0*/  MOV R7, R13.reuse ;  /* 0x0000000d00077202 */ /* 0x080fe40000000f00 */
[----:B------:R-:W-:Y:S01]  /*1ec0*/  IADD3.X R13, PT, PT, RZ, R13, RZ, P1, !PT ;  /* 0x0000000dff0d7210 */ /* 0x000fe20000ffe4ff */
[----:B------:R-:W-:-:S05]  /*1ed0*/  FMUL R8, R8, 1.4426950216293334961 ;  /* 0x3fb8aa3b08087820 */ /* 0x000fca0000400000 */
[----:B------:R-:W-:-:S13]  /*1ee0*/  FSETP.GEU.AND P0, PT, R8, -126, PT ;  /* 0xc2fc00000800780b */ /* 0x000fda0003f0e000 */
[----:B------:R-:W-:-:S04]  /*1ef0*/  @!P0 FMUL R8, R8, 0.5 ;  /* 0x3f00000008088820 */ /* 0x000fc80000400000 */
[----:B------:R-:W0:Y:S02]  /*1f00*/  MUFU.EX2 R9, R8 ;  /* 0x0000000800097308 */ /* 0x000e240000000800 */
[----:B0-----:R-:W-:Y:S01]  /*1f10*/  @!P0 FMUL R9, R9, R9 ;  /* 0x0000000909098220 */ /* 0x001fe20000400000 */
[----:B------:R-:W-:-:S03]  /*1f20*/  ISETP.NE.AND P0, PT, R3, RZ, PT ;  /* 0x000000ff0300720c */ /* 0x000fc60003f05270 */
[----:B------:R-:W-:-:S05]  /*1f30*/  FMUL R9, R4, R9 ;  /* 0x0000000904097220 */ /* 0x000fca0000400000 */
[----:B------:R0:W-:Y:S05]  /*1f40*/  STG.E desc[UR6][R6.64], R9 ;  /* 0x0000000906007986 */ /* 0x0001ea000c101906 */
[----:B------:R-:W-:Y:S05]  /*1f50*/  @P0 BRA `(.L_x_13) ;  /* 0xfffffffc00b00947 */ /* 0x000fea000383ffff */
.L_x_12:
[----:B------:R-:W-:Y:S05]  /*1f60*/  BSYNC.RECONVERGENT B0 ;  /* 0x0000000000007941 */ /* 0x000fea0003800200 */
.L_x_11:
[----:B------:R-:W-:Y:S05]  /*1f70*/  @!P2 EXIT ;  /* 0x000000000000a94d */ /* 0x000fea0003800000 */
[----:B------:R-:W1:Y:S01]  /*1f80*/  LDCU.128 UR8, c[0x0][0x380] ;  /* 0x00007000ff0877ac */ /* 0x000e620008000c00 */
[----:B0-----:R-:W-:Y:S01]  /*1f90*/  HFMA2 R6, -RZ, RZ, 0, 0.0078125 ;  /* 0x00002000ff067431 */ /* 0x001fe200000001ff */
[----:B------:R-:W-:-:S04]  /*1fa0*/  MOV R7, 0x0 ;  /* 0x0000000000077802 */ /* 0x000fc80000000f00 */
[----:B------:R-:W-:-:S03]  /*1fb0*/  IMAD.WIDE.U32 R6, R0, 0x4, R6 ;  /* 0x0000000400067825 */ /* 0x000fc600078e0006 */
[C---:B-1----:R-:W-:Y:S02]  /*1fc0*/  IADD3 R12, P0, PT, R6.reuse, UR8, RZ ;  /* 0x00000008060c7c10 */ /* 0x042fe4000ff1e0ff */
[----:B------:R-:W-:Y:S02]  /*1fd0*/  IADD3 R8, P1, PT, R6, UR10, RZ ;  /* 0x0000000a06087c10 */ /* 0x000fe4000ff3e0ff */
[C---:B------:R-:W-:Y:S02]  /*1fe0*/  IADD3.X R19, PT, PT, R7.reuse, UR9, RZ, P0, !PT ;  /* 0x0000000907137c10 */ /* 0x040fe400087fe4ff */
[----:B------:R-:W-:-:S09]  /*1ff0*/  IADD3.X R9, PT, PT, R7, UR11, RZ, P1, !PT ;  /* 0x0000000b07097c10 */ /* 0x000fd20008ffe4ff */
.L_x_14:
[----:B------:R-:W-:Y:S02]  /*2000*/  MOV R6, R12 ;  /* 0x0000000c00067202 */ /* 0x000fe40000000f00 */
[----:B------:R-:W-:-:S05]  /*2010*/  MOV R7, R19 ;  /* 0x0000001300077202 */ /* 0x000fca0000000f00 */
[----:B-1----:R-:W2:Y:S04]  /*2020*/  LDG.E.CONSTANT R3, desc[UR6][R6.64+-0x2000] ;  /* 0xffe0000606037981 */ /* 0x002ea8000c1e9900 */
[----:B------:R-:W3:Y:S04]  /*2030*/  LDG.E.CONSTANT R11, desc[UR6][R6.64+-0x1000] ;  /* 0xfff00006060b7981 */ /* 0x000ee8000c1e9900 */
[----:B------:R-:W4:Y:S04]  /*2040*/  LDG.E.CONSTANT R13, desc[UR6][R6.64] ;  /* 0x00000006060d7981 */ /* 0x000f28000c1e9900 */
[----:B------:R-:W5:Y:S01]  /*2050*/  LDG.E.CONSTANT R15, desc[UR6][R6.64+0x1000] ;  /* 0x00100006060f7981 */ /* 0x000f62000c1e9900 */
[----:B------:R-:W-:Y:S01]  /*2060*/  IADD3 R0, PT, PT, R0, 0x1000, RZ ;  /* 0x0000100000007810 */ /* 0x000fe20007ffe0ff */
[C---:B--2---:R-:W-:Y:S01]  /*2070*/  FADD R3, -R2.reuse, R3 ;  /* 0x0000000302037221 */ /* 0x044fe20000000100 */
[----:B---3--:R-:W-:-:S03]  /*2080*/  FADD R11, -R2, R11 ;  /* 0x0000000b020b7221 */ /* 0x008fc60000000100 */
[----:B------:R-:W-:Y:S01]  /*2090*/  FMUL R3, R3, 1.4426950216293334961 ;  /* 0x3fb8aa3b03037820 */ /* 0x000fe20000400000 */
[----:B----4-:R-:W-:Y:S01]  /*20a0*/  FADD R13, -R2, R13 ;  /* 0x0000000d020d7221 */ /* 0x010fe20000000100 */
[----:B------:R-:W-:-:S03]  /*20b0*/  FMUL R10, R11, 1.4426950216293334961 ;  /* 0x3fb8aa3b0b0a7820 */ /* 0x000fc60000400000 */
[----:B------:R-:W-:Y:S01]  /*20c0*/  FSETP.GEU.AND P0, PT, R3, -126, PT ;  /* 0xc2fc00000300780b */ /* 0x000fe20003f0e000 */
[----:B-----5:R-:W-:Y:S01]  /*20d0*/  FADD R15, -R2, R15 ;  /* 0x0000000f020f7221 */ /* 0x020fe20000000100 */
[----:B------:R-:W-:Y:S01]  /*20e0*/  FMUL R12, R13, 1.4426950216293334961 ;  /* 0x3fb8aa3b0d0c7820 */ /* 0x000fe20000400000 */
[----:B------:R-:W-:Y:S02]  /*20f0*/  FSETP.GEU.AND P1, PT, R10, -126, PT ;  /* 0xc2fc00000a00780b */ /* 0x000fe40003f2e000 */
[----:B------:R-:W-:Y:S02]  /*2100*/  FMUL R14, R15, 1.4426950216293334961 ;  /* 0x3fb8aa3b0f0e7820 */ /* 0x000fe40000400000 */
[----:B------:R-:W-:-:S03]  /*2110*/  FSETP.GEU.AND P2, PT, R12, -126, PT ;  /* 0xc2fc00000c00780b */ /* 0x000fc60003f4e000 */
[----:B------:R-:W-:-:S03]  /*2120*/  FSETP.GEU.AND P3, PT, R14, -126, PT ;  /* 0xc2fc00000e00780b */ /* 0x000fc60003f6e000 */
[----:B------:R-:W-:-:S03]  /*2130*/  @!P0 FMUL R3, R3, 0.5 ;  /* 0x3f00000003038820 */ /* 0x000fc60000400000 */
[----:B------:R-:W-:Y:S01]  /*2140*/  @!P1 FMUL R10, R10, 0.5 ;  /* 0x3f0000000a0a9820 */ /* 0x000fe20000400000 */
[----:B------:R-:W0:Y:S03]  /*2150*/  MUFU.EX2 R11, R3 ;  /* 0x00000003000b7308 */ /* 0x000e260000000800 */
[----:B------:R-:W-:-:S03]  /*2160*/  @!P2 FMUL R12, R12, 0.5 ;  /* 0x3f0000000c0ca820 */ /* 0x000fc60000400000 */
[----:B------:R-:W-:Y:S02]  /*2170*/  @!P3 FMUL R14, R14, 0.5 ;  /* 0x3f0000000e0eb820 */ /* 0x000fe40000400000 */
[----:B------:R1:W2:Y:S08]  /*2180*/  MUFU.EX2 R13, R10 ;  /* 0x0000000a000d7308 */ /* 0x0002b00000000800 */
[----:B------:R3:W4:Y:S01]  /*2190*/  MUFU.EX2 R15, R12 ;  /* 0x0000000c000f7308 */ /* 0x0007220000000800 */
[----:B0-----:R-:W-:Y:S01]  /*21a0*/  @!P0 FMUL R11, R11, R11 ;  /* 0x0000000b0b0b8220 */ /* 0x001fe20000400000 */
[----:B-1----:R-:W-:-:S02]  /*21b0*/  MOV R10, R8 ;  /* 0x00000008000a7202 */ /* 0x002fc40000000f00 */
[----:B------:R-:W-:Y:S01]  /*21c0*/  ISETP.GE.AND P0, PT, R0, R5, PT ;  /* 0x000000050000720c */ /* 0x000fe20003f06270 */
[----:B------:R-:W-:Y:S01]  /*21d0*/  FMUL R3, R4, R11 ;  /* 0x0000000b04037220 */ /* 0x000fe20000400000 */
[----:B------:R-:W-:Y:S02]  /*21e0*/  MOV R11, R9 ;  /* 0x00000009000b7202 */ /* 0x000fe40000000f00 */
[----:B------:R-:W0:Y:S01]  /*21f0*/  MUFU.EX2 R17, R14 ;  /* 0x0000000e00117308 */ /* 0x000e220000000800 */
[----:B--2---:R-:W-:Y:S01]  /*2200*/  @!P1 FMUL R13, R13, R13 ;  /* 0x0000000d0d0d9220 */ /* 0x004fe20000400000 */
[----:B---3--:R-:W-:Y:S01]  /*2210*/  IADD3 R12, P1, PT, R6, 0x4000, RZ ;  /* 0x00004000060c7810 */ /* 0x008fe20007f3e0ff */
[----:B------:R1:W-:Y:S02]  /*2220*/  STG.E desc[UR6][R10.64+-0x2000], R3 ;  /* 0xffe000030a007986 */ /* 0x0003e4000c101906 */
[----:B------:R-:W-:Y:S01]  /*2230*/  FMUL R13, R4, R13 ;  /* 0x0000000d040d7220 */ /* 0x000fe20000400000 */
[----:B------:R-:W-:Y:S01]  /*2240*/  IADD3.X R19, PT, PT, RZ, R7, RZ, P1, !PT ;  /* 0x00000007ff137210 */ /* 0x000fe20000ffe4ff */
[----:B----4-:R-:W-:-:S03]  /*2250*/  @!P2 FMUL R15, R15, R15 ;  /* 0x0000000f0f0fa220 */ /* 0x010fc60000400000 */
[----:B------:R1:W-:Y:S01]  /*2260*/  STG.E desc[UR6][R10.64+-0x1000], R13 ;  /* 0xfff0000d0a007986 */ /* 0x0003e2000c101906 */
[----:B------:R-:W-:Y:S01]  /*2270*/  IADD3 R8, P2, PT, R10, 0x4000, RZ ;  /* 0x000040000a087810 */ /* 0x000fe20007f5e0ff */
[----:B------:R-:W-:-:S03]  /*2280*/  FMUL R15, R4, R15 ;  /* 0x0000000f040f7220 */ /* 0x000fc60000400000 */
[----:B------:R-:W-:Y:S01]  /*2290*/  IADD3.X R9, PT, PT, RZ, R11, RZ, P2, !PT ;  /* 0x0000000bff097210 */ /* 0x000fe200017fe4ff */
[----:B0-----:R-:W-:Y:S01]  /*22a0*/  @!P3 FMUL R17, R17, R17 ;  /* 0x000000111111b220 */ /* 0x001fe20000400000 */
[----:B------:R1:W-:Y:S03]  /*22b0*/  STG.E desc[UR6][R10.64], R15 ;  /* 0x0000000f0a007986 */ /* 0x0003e6000c101906 */
[----:B------:R-:W-:-:S05]  /*22c0*/  FMUL R17, R4, R17 ;  /* 0x0000001104117220 */ /* 0x000fca0000400000 */
[----:B------:R1:W-:Y:S01]  /*22d0*/  STG.E desc[UR6][R10.64+0x1000], R17 ;  /* 0x001000110a007986 */ /* 0x0003e2000c101906 */
[----:B------:R-:W-:Y:S05]  /*22e0*/  @!P0 BRA `(.L_x_14) ;  /* 0xfffffffc00448947 */ /* 0x000fea000383ffff */
[----:B------:R-:W-:Y:S05]  /*22f0*/  EXIT ;  /* 0x000000000000794d */ /* 0x000fea0003800000 */
.L_x_10:
[----:B------:R-:W-:Y:S01]  /*2300*/  HFMA2 R14, -RZ, RZ, 0, 9.5367431640625e-07 ;  /* 0x00000010ff0e7431 */ /* 0x000fe200000001ff */
[----:B0-----:R-:W-:Y:S01]  /*2310*/  MOV R15, R2 ;  /* 0x00000002000f7202 */ /* 0x001fe20000000f00 */
[----:B------:R-:W-:Y:S01]  /*2320*/  IMAD.MOV.U32 R17, RZ, RZ, 0x1f ;  /* 0x0000001fff117424 */ /* 0x000fe200078e00ff */
[----:B------:R-:W-:-:S07]  /*2330*/  MOV R12, 0xffffffff ;  /* 0xffffffff000c7802 */ /* 0x000fce0000000f00 */
[----:B------:R-:W-:Y:S05]  /*2340*/  WARPSYNC.COLLECTIVE R12, `(.L_x_15) ;  /* 0x000000000c087348 */ /* 0x000fea0003c00000 */
[----:B------:R0:W1:Y:S02]  /*2350*/  SHFL.BFLY P1, R13, R15, R14, R17 ;  /* 0x0c00000e0f0d7389 */ /* 0x0000640000020011 */
[----:B01----:R-:W-:Y:S05]  /*2360*/  ENDCOLLECTIVE ;  /* 0x000000000000791b */ /* 0x003fea0003800000 */
.L_x_15:
[----:B------:R-:W-:Y:S02]  /*2370*/  MOV R15, R3 ;  /* 0x00000003000f7202 */ /* 0x000fe40000000f00 */
[----:B------:R-:W-:-:S07]  /*2380*/  MOV R7, R13 ;  /* 0x0000000d00077202 */ /* 0x000fce0000000f00 */
[----:B------:R-:W-:Y:S05]  /*2390*/  WARPSYNC.COLLECTIVE R12, `(.L_x_16) ;  /* 0x000000000c087348 */ /* 0x000fea0003c00000 */
[----:B------:R0:W1:Y:S02]  /*23a0*/  SHFL.BFLY P1, R13, R15, R14, R17 ;  /* 0x0c00000e0f0d7389 */ /* 0x0000640000020011 */
[----:B01----:R-:W-:Y:S05]  /*23b0*/  ENDCOLLECTIVE ;  /* 0x000000000000791b */ /* 0x003fea0003800000 */
.L_x_16:
[----:B------:R-:W-:-:S04]  /*23c0*/  FSETP.GT.AND P0, PT, R2, R7, PT ;  /* 0x000000070200720b */ /* 0x000fc80003f04000 */
[----:B------:R-:W-:Y:S02]  /*23d0*/  FSEL R6, R2, R7, P0 ;  /* 0x0000000702067208 */ /* 0x000fe40000000000 */
[----:B------:R-:W-:-:S05]  /*23e0*/  FSEL R7, R7, R2, P0 ;  /* 0x0000000207077208 */ /* 0x000fca0000000000 */
[----:B------:R-:W-:Y:S01]  /*23f0*/  FADD R7, -R6, R7 ;  /* 0x0000000706077221 */ /* 0x000fe20000000100 */
[----:B------:R-:W-:Y:S01]  /*2400*/  HFMA2 R14, -RZ, RZ, 0, 4.76837158203125e-07 ;  /* 0x00000008ff0e7431 */ /* 0x000fe200000001ff */
[----:B------:R-:W-:Y:S02]  /*2410*/  MOV R15, R6 ;  /* 0x00000006000f7202 */ /* 0x000fe40000000f00 */
[----:B------:R-:W-:Y:S01]  /*2420*/  FMUL R7, R7, 1.4426950216293334961 ;  /* 0x3fb8aa3b07077820 */ /* 0x000fe20000400000 */
[----:B------:R-:W-:-:S07]  /*2430*/  MOV R4, R13 ;  /* 0x0000000d00047202 */ /* 0x000fce0000000f00 */
[----:B------:R-:W-:Y:S05]  /*2440*/  WARPSYNC.COLLECTIVE R12, `(.L_x_17) ;  /* 0x000000000c087348 */ /* 0x000fea0003c00000 */
[----:B------:R0:W1:Y:S02]  /*2450*/  SHFL.BFLY P1, R13, R15, R14, R17 ;  /* 0x0c00000e0f0d7389 */ /* 0x0000640000020011 */
[----:B01----:R-:W-:Y:S05]  /*2460*/  ENDCOLLECTIVE ;  /* 0x000000000000791b */ /* 0x003fea0003800000 */
.L_x_17:
[----:B------:R-:W-:Y:S02]  /*2470*/  FSETP.GEU.AND P1, PT, R7, -126, PT ;  /* 0xc2fc00000700780b */ /* 0x000fe40003f2e000 */
[----:B------:R-:W-:-:S04]  /*2480*/  MOV R11, R13 ;  /* 0x0000000d000b7202 */ /* 0x000fc80000000f00 */
[----:B------:R-:W-:-:S04]  /*2490*/  FSETP.GT.AND P2, PT, R6, R11, PT ;  /* 0x0000000b0600720b */ /* 0x000fc80003f44000 */
[----:B------:R-:W-:Y:S02]  /*24a0*/  FSEL R2, R6, R11, P2 ;  /* 0x0000000b06027208 */ /* 0x000fe40001000000 */
[----:B------:R-:W-:Y:S01]  /*24b0*/  FSEL R11, R11, R6, P2 ;  /* 0x000000060b0b7208 */ /* 0x000fe20001000000 */
[----:B------:R-:W-:Y:S01]  /*24c0*/  @!P1 FMUL R7, R7, 0.5 ;  /* 0x3f00000007079820 */ /* 0x000fe20000400000 */
[----:B------:R-:W-:Y:S02]  /*24d0*/  FSEL R6, R3, R4, P0 ;  /* 0x0000000403067208 */ /* 0x000fe40000000000 */
[----:B------:R-:W-:Y:S01]  /*24e0*/  FSEL R3, R4, R3, P0 ;  /* 0x0000000304037208 */ /* 0x000fe20000000000 */
[----:B------:R-:W0:Y:S01]  /*24f0*/  MUFU.EX2 R8, R7 ;  /* 0x0000000700087308 */ /* 0x000e220000000800 */
[----:B------:R-:W-:-:S04]  /*2500*/  FADD R11, -R2, R11 ;  /* 0x0000000b020b7221 */ /* 0x000fc80000000100 */
[----:B------:R-:W-:-:S05]  /*2510*/  FMUL R11, R11, 1.4426950216293334961 ;  /* 0x3fb8aa3b0b0b7820 */ /* 0x000fca0000400000 */
[----:B------:R-:W-:Y:S01]  /*2520*/  FSETP.GEU.AND P0, PT, R11, -126, PT ;  /* 0xc2fc00000b00780b */ /* 0x000fe20003f0e000 */
[----:B0-----:R-:W-:-:S04]  /*2530*/  @!P1 FMUL R8, R8, R8 ;  /* 0x0000000808089220 */ /* 0x001fc80000400000 */
[----:B------:R-:W-:-:S08]  /*2540*/  FFMA R6, R3, R8, R6 ;  /* 0x0000000803067223 */ /* 0x000fd00000000006 */
[----:B------:R-:W-:Y:S01]  /*2550*/  @!P0 FMUL R11, R11, 0.5 ;  /* 0x3f0000000b0b8820 */ /* 0x000fe20000400000 */
[----:B------:R-:W-:-:S03]  /*2560*/  MOV R15, R6 ;  /* 0x00000006000f7202 */ /* 0x000fc60000000f00 */
[----:B------:R0:W1:Y:S04]  /*2570*/  MUFU.EX2 R7, R11 ;  /* 0x0000000b00077308 */ /* 0x0000680000000800 */
[----:B01----:R-:W-:Y:S05]  /*2580*/  WARPSYNC.COLLECTIVE R12, `(.L_x_18) ;  /* 0x000000000c087348 */ /* 0x003fea0003c00000 */
[----:B------:R2:W3:Y:S02]  /*2590*/  SHFL.BFLY P1, R13, R15, R14, R17 ;  /* 0x0c00000e0f0d7389 */ /* 0x0004e40000020011 */
[----:B0123--:R-:W-:Y:S05]  /*25a0*/  ENDCOLLECTIVE ;  /* 0x000000000000791b */ /* 0x00ffea0003800000 */
.L_x_18:
[----:B------:R-:W-:Y:S01]  /*25b0*/  @!P0 FMUL R7, R7, R7 ;  /* 0x0000000707078220 */ /* 0x000fe20000400000 */
[----:B------:R-:W-:Y:S01]  /*25c0*/  HFMA2 R14, -RZ, RZ, 0, 2.384185791015625e-07 ;  /* 0x00000004ff0e7431 */ /* 0x000fe200000001ff */
[----:B------:R-:W-:Y:S02]  /*25d0*/  MOV R15, R2 ;  /* 0x00000002000f7202 */ /* 0x000fe40000000f00 */
[----:B------:R-:W-:-:S07]  /*25e0*/  MOV R3, R13 ;  /* 0x0000000d00037202 */ /* 0x000fce0000000f00 */
[----:B------:R-:W-:Y:S05]  /*25f0*/  WARPSYNC.COLLECTIVE R12, `(.L_x_19) ;  /* 0x000000000c087348 */ /* 0x000fea0003c00000 */
[----:B------:R0:W1:Y:S02]  /*2600*/  SHFL.BFLY P1, R13, R15, R14, R17 ;  /* 0x0c00000e0f0d7389 */ /* 0x0000640000020011 */
[----:B01----:R-:W-:Y:S05]  /*2610*/  ENDCOLLECTIVE ;  /* 0x000000000000791b */ /* 0x003fea0003800000 */
.L_x_19:
[----:B------:R-:W-:Y:S02]  /*2620*/  FSEL R4, R6, R3, P2 ;  /* 0x0000000306047208 */ /* 0x000fe40001000000 */
[----:B------:R-:W-:-:S05]  /*2630*/  FSEL R3, R3, R6, P2 ;  /* 0x0000000603037208 */ /* 0x000fca0001000000 */
[----:B------:R-:W-:-:S04]  /*2640*/  FFMA R3, R3, R7, R4 ;  /* 0x0000000703037223 */ /* 0x000fc80000000004 */
[----:B------:R-:W-:Y:S01]  /*2650*/  IMAD.MOV.U32 R15, RZ, RZ, R3 ;  /* 0x000000ffff0f7224 */ /* 0x000fe200078e0003 */
[----:B------:R-:W-:-:S04]  /*2660*/  FSETP.GT.AND P0, PT, R2, R13, PT ;  /* 0x0000000d0200720b */ /* 0x000fc80003f04000 */
[----:B------:R-:W-:Y:S02]  /*2670*/  FSEL R7, R2, R13, P0 ;  /* 0x0000000d02077208 */ /* 0x000fe40000000000 */
[----:B------:R-:W-:-:S07]  /*2680*/  FSEL R2, R13, R2, P0 ;  /* 0x000000020d027208 */ /* 0x000fce0000000000 */
[----:B------:R-:W-:Y:S05]  /*2690*/  WARPSYNC.COLLECTIVE R12, `(.L_x_20) ;  /* 0x000000000c087348 */ /* 0x000fea0003c00000 */
[----:B------:R0:W1:Y:S02]  /*26a0*/  SHFL.BFLY P1, R13, R15, R14, R17 ;  /* 0x0c00000e0f0d7389 */ /* 0x0000640000020011 */
[----:B01----:R-:W-:Y:S05]  /*26b0*/  ENDCOLLECTIVE ;  /* 0x000000000000791b */ /* 0x003fea0003800000 */
.L_x_20:
[----:B------:R-:W-:-:S04]  /*26c0*/  FADD R2, -R7, R2 ;  /* 0x0000000207027221 */ /* 0x000fc80000000100 */
[----:B------:R-:W-:Y:S01]  /*26d0*/  FMUL R8, R2, 1.4426950216293334961 ;  /* 0x3fb8aa3b02087820 */ /* 0x000fe20000400000 */
[----:B------:R-:W-:Y:S01]  /*26e0*/  HFMA2 R14, -RZ, RZ, 0, 1.1920928955078125e-07 ;  /* 0x00000002ff0e7431 */ /* 0x000fe200000001ff */
[----:B------:R-:W-:Y:S02]  /*26f0*/  MOV R15, R7 ;  /* 0x00000007000f7202 */ /* 0x000fe40000000f00 */
[----:B------:R-:W-:-:S07]  /*2700*/  MOV R4, R13 ;  /* 0x0000000d00047202 */ /* 0x000fce0000000f00 */
[----:B------:R-:W-:Y:S05]  /*2710*/  WARPSYNC.COLLECTIVE R12, `(.L_x_21) ;  /* 0x000000000c087348 */ /* 0x000fea0003c00000 */
[----:B------:R0:W1:Y:S02]  /*2720*/  SHFL.BFLY P1, R13, R15, R14, R17 ;  /* 0x0c00000e0f0d7389 */ /* 0x0000640000020011 */
[----:B01----:R-:W-:Y:S05]  /*2730*/  ENDCOLLECTIVE ;  /* 0x000000000000791b */ /* 0x003fea0003800000 */
.L_x_21:
[----:B------:R-:W-:Y:S02]  /*2740*/  FSEL R6, R3, R4, P0 ;  /* 0x0000000403067208 */ /* 0x000fe40000000000 */
[----:B------:R-:W-:Y:S02]  /*2750*/  FSEL R3, R4, R3, P0 ;  /* 0x0000000304037208 */ /* 0x000fe40000000000 */
[----:B------:R-:W-:Y:S02]  /*2760*/  FSETP.GEU.AND P1, PT, R8, -126, PT ;  /* 0xc2fc00000800780b */ /* 0x000fe40003f2e000 */
[----:B------:R-:W-:-:S04]  /*2770*/  MOV R10, R13 ;  /* 0x0000000d000a7202 */ /* 0x000fc80000000f00 */
[----:B------:R-:W-:-:S04]  /*2780*/  FSETP.GT.AND P2, PT, R7, R10, PT ;  /* 0x0000000a0700720b */ /* 0x000fc80003f44000 */
[----:B------:R-:W-:Y:S02]  /*2790*/  FSEL R2, R7, R10, P2 ;  /* 0x0000000a07027208 */ /* 0x000fe40001000000 */
[----:B------:R-:W-:Y:S01]  /*27a0*/  FSEL R7, R10, R7, P2 ;  /* 0x000000070a077208 */ /* 0x000fe20001000000 */
[----:B------:R-:W-:-:S04]  /*27b0*/  @!P1 FMUL R8, R8, 0.5 ;  /* 0x3f00000008089820 */ /* 0x000fc80000400000 */
        /* <DEDUP_REMOVED lines=12> */
.L_x_22:
[----:B------:R-:W-:Y:S01]  /*2880*/  @!P0 FMUL R7, R7, R7 ;  /* 0x0000000707078220 */ /* 0x000fe20000400000 */
[----:B------:R-:W-:Y:S01]  /*2890*/  HFMA2 R14, -RZ, RZ, 0, 5.9604644775390625e-08 ;  /* 0x00000001ff0e7431 */ /* 0x000fe200000001ff */
[----:B------:R-:W-:Y:S02]  /*28a0*/  MOV R15, R2 ;  /* 0x00000002000f7202 */ /* 0x000fe40000000f00 */
[----:B------:R-:W-:-:S07]  /*28b0*/  MOV R3, R13 ;  /* 0x0000000d00037202 */ /* 0x000fce0000000f00 */
[----:B------:R-:W-:Y:S05]  /*28c0*/  WARPSYNC.COLLECTIVE R12, `(.L_x_23) ;  /* 0x000000000c087348 */ /* 0x000fea0003c00000 */
[----:B------:R0:W1:Y:S02]  /*28d0*/  SHFL.BFLY P1, R13, R15, R14, R17 ;  /* 0x0c00000e0f0d7389 */ /* 0x0000640000020011 */
[----:B01----:R-:W-:Y:S05]  /*28e0*/  ENDCOLLECTIVE ;  /* 0x000000000000791b */ /* 0x003fea0003800000 */
.L_x_23:
[----:B------:R-:W-:Y:S02]  /*28f0*/  FSEL R4, R6, R3, P2 ;  /* 0x0000000306047208 */ /* 0x000fe40001000000 */
[----:B------:R-:W-:-:S05]  /*2900*/  FSEL R3, R3, R6, P2 ;  /* 0x0000000603037208 */ /* 0x000fca0001000000 */
[----:B------:R-:W-:-:S05]  /*2910*/  FFMA R3, R3, R7, R4 ;  /* 0x0000000703037223 */ /* 0x000fca0000000004 */
[----:B------:R-:W-:Y:S02]  /*2920*/  MOV R15, R3 ;  /* 0x00000003000f7202 */ /* 0x000fe40000000f00 */
[----:B------:R-:W-:-:S07]  /*2930*/  MOV R7, R13 ;  /* 0x0000000d00077202 */ /* 0x000fce0000000f00 */
[----:B------:R-:W-:Y:S05]  /*2940*/  WARPSYNC.COLLECTIVE R12, `(.L_x_24) ;  /* 0x000000000c087348 */ /* 0x000fea0003c00000 */
[----:B------:R0:W1:Y:S02]  /*2950*/  SHFL.BFLY P1, R13, R15, R14, R17 ;  /* 0x0c00000e0f0d7389 */ /* 0x0000640000020011 */
[----:B01----:R-:W-:Y:S05]  /*2960*/  ENDCOLLECTIVE ;  /* 0x000000000000791b */ /* 0x003fea0003800000 */
.L_x_24:
[----:B------:R-:W-:Y:S01]  /*2970*/  MOV R4, R13 ;  /* 0x0000000d00047202 */ /* 0x000fe20000000f00 */
[----:B------:R-:W-:Y:S06]  /*2980*/  BRA `(.L_x_25) ;  /* 0xfffffff000607947 */ /* 0x000fec000383ffff */
.L_x_26:
[----:B------:R-:W-:-:S00]  /*2990*/  BRA `(.L_x_26) ;  /* 0xfffffffc00fc7947 */ /* 0x000fc0000383ffff */
[----:B------:R-:W-:-:S00]  /*29a0*/  NOP ;  /* 0x0000000000007918 */ /* 0x000fc00000000000 */
        /* <DEDUP_REMOVED lines=13> */
.L_x_27:


//--------------------- .nv.shared._Z25online_big_softmax_kernelPKfPfi --------------------------
	.section	.nv.shared._Z25online_big_softmax_kernelPKfPfi,"aw",@nobits
	.sectionflags	@""
	.align	8
.nv.shared._Z25online_big_softmax_kernelPKfPfi:
	.zero		1280


//--------------------- .nv.shared.reserved.0     --------------------------
	.section	.nv.shared.reserved.0,"aw",@nobits
	.weak		__nv_reservedSMEM_offset_0_alias
	.size		__nv_reservedSMEM_offset_0_alias, 0, 64
	.other		__nv_reservedSMEM_offset_0_alias,@"STO_CUDA_RESERVED_SHARED STV_DEFAULT"
__nv_reservedSMEM_offset_0_alias:
	.zero		0
	.zero		64


//--------------------- .nv.constant0._Z25online_big_softmax_kernelPKfPfi --------------------------
	.section	.nv.constant0._Z25online_big_softmax_kernelPKfPfi,"a",@progbits
	.sectionflags	@""
	.align	4
.nv.constant0._Z25online_big_softmax_kernelPKfPfi:
	.zero		916


//--------------------- SYMBOLS --------------------------

	.type		.nv.reservedSmem.offset0,@object
	.size		.nv.reservedSmem.offset0,0x4
	.type		.nv.reservedSmem.cap,@object
	.size		.nv.reservedSmem.cap,0x4
